// auto-generated by cutlass_sweep.gemm — config: {"arch": "sm_100", "cluster_m": 1, "cluster_n": 1, "dtype": "e4m3", "dtype_b": "e4m3", "layout": "nt", "stages": 0, "tile_k": 32, "tile_m": 64, "tile_n": 64}
#include "cutlass/cutlass.h"
#include "cutlass/gemm/collective/collective_builder.hpp"
#include "cutlass/gemm/device/gemm_universal_adapter.h"
#include "cutlass/gemm/kernel/gemm_universal.hpp"
#include "cutlass/epilogue/collective/collective_builder.hpp"

using ElemA = cutlass::float_e4m3_t;
using ElemB = cutlass::float_e4m3_t;
using ElemCD = cutlass::float_e4m3_t;
using Acc  = float;
using TileShape    = cute::Shape<cute::_64, cute::_64, cute::_32>;
using ClusterShape = cute::Shape<cute::_1, cute::_1, cute::_1>;

using CollectiveEpilogue = typename cutlass::epilogue::collective::CollectiveBuilder<
    cutlass::arch::Sm100, cutlass::arch::OpClassTensorOp,
    TileShape, ClusterShape,
    cutlass::epilogue::collective::EpilogueTileAuto,
    Acc, Acc,
    ElemCD, cutlass::layout::RowMajor, 128 / cutlass::sizeof_bits<ElemCD>::value,
    ElemCD, cutlass::layout::RowMajor, 128 / cutlass::sizeof_bits<ElemCD>::value,
    cutlass::epilogue::collective::EpilogueScheduleAuto
  >::CollectiveOp;

using CollectiveMainloop = typename cutlass::gemm::collective::CollectiveBuilder<
    cutlass::arch::Sm100, cutlass::arch::OpClassTensorOp,
    ElemA, cutlass::layout::RowMajor, 128 / cutlass::sizeof_bits<ElemA>::value,
    ElemB, cutlass::layout::ColumnMajor, 128 / cutlass::sizeof_bits<ElemB>::value,
    Acc,
    TileShape, ClusterShape,
    cutlass::gemm::collective::StageCountAutoCarveout<static_cast<int>(sizeof(typename CollectiveEpilogue::SharedStorage))>,
    cutlass::gemm::collective::KernelScheduleAuto
  >::CollectiveOp;

using GemmKernel = cutlass::gemm::kernel::GemmUniversal<
    cute::Shape<int,int,int,int>,
    CollectiveMainloop,
    CollectiveEpilogue
>;
using Gemm = cutlass::gemm::device::GemmUniversalAdapter<GemmKernel>;

// Force the device kernel symbol into the cubin without needing a host main.
auto* _anchor = &cutlass::device_kernel<GemmKernel>;


// ===== COMPILED SASS (sm_100a) =====

	.target	sm_100a

	.elftype	@"ET_EXEC"


//--------------------- .note.nv.tkinfo           --------------------------
	.section	.note.nv.tkinfo,"",@"SHT_NOTE"
	.sectionflags	@"SHF_NOTE_NV_TKINFO"
	.tkinfo
        /*0018*/ 	.word	0x00000002
        /*0030*/ 	.string	""
        /*0030*/ 	.string	"ptxas"
        /*0030*/ 	.string	"Cuda compilation tools, release 13.0, V13.0.88"
        /*0030*/ 	.string	"Build cuda_13.0.r13.0/compiler.36424714_0"
        /*0030*/ 	.string	"-arch sm_100a -m 64 "



//--------------------- .note.nv.cuinfo           --------------------------
	.section	.note.nv.cuinfo,"",@"SHT_NOTE"
	.sectionflags	@"SHF_NOTE_NV_CUINFO"
        /*0018*/ 	.short	0x0002
        /*001a*/ 	.short	0x0064
        /*001c*/ 	.short	0x0082
	.zero		2


//--------------------- .nv.info                  --------------------------
	.section	.nv.info,"",@"SHT_CUDA_INFO"
	.align	4


	//----- nvinfo : EIATTR_REGCOUNT
	.align		4
        /*0000*/ 	.byte	0x04, 0x2f
        /*0002*/ 	.short	(.L_19 - .L_18)
	.align		4
.L_18:
        /*0004*/ 	.word	index@(_ZN7cutlass13device_kernelINS_4gemm6kernel13GemmUniversalIN4cute5tupleIJiiiiEEENS1_10collective13CollectiveMmaINS1_35MainloopSm100TmaUmmaWarpSpecializedILi54ELi2ELi4ENS5_IJNS4_1CILi1EEESB_SB_EEEEENS5_IJNSA_ILi64EEESE_NSA_ILi32EEEEEENS_12float_e4m3_tENS5_IJlSB_lEEESH_SI_NS4_8TiledMMAINS4_8MMA_AtomIJNS4_10MMA_TraitsINS4_19SM100_MMA_F8F6F4_SSEJSH_SH_fSE_SE_NS4_17integral_constantINS4_4UMMA5MajorELSP_0EEESQ_NSN_INSO_7ScaleInELSR_0EEESS_EEEEEENS4_6LayoutISC_NS5_IJNSA_ILi0EEESW_SW_EEEEENS5_IJNS4_10UnderscoreESZ_SZ_EEEEENS4_13SM90_TMA_LOADENS4_14ComposedLayoutINS4_7SwizzleILi1ELi4ELi3EEENS4_18smem_ptr_flag_bitsILi8EEENSV_INS5_IJNSA_ILi8EEESF_EEENS5_IJSF_SB_EEEEEEEvNS4_8identityES12_S1C_vS1D_EENS_8epilogue10collective18CollectiveEpilogueINS1F_23Sm100TmaWarpSpecializedILi1ELi1ELi32ELb0ELb0EEEJSG_NS5_IJNSV_ISE_SB_EES1K_EEESH_SI_SH_SI_NS1F_6fusion15FusionCallbacksIS1J_NS1M_17LinearCombinationISH_fSH_fLNS_15FloatRoundStyleE2EEESG_S1L_JEEENS4_5SM1004TMEM4LOAD26SM100_TMEM_LOAD_16dp32b32xES12_NS13_INS14_ILi2ELi4ELi3EEES17_NSV_INS5_IJS18_SE_EEENS5_IJSE_SB_EEEEEEENS4_39AutoVectorizingCopyWithAssumedAlignmentILi128EEENS4_14SM90_TMA_STOREES20_S22_S22_EEEvvEEEEvNT_6ParamsE)
        /*0008*/ 	.word	0x00000078


	//----- nvinfo : EIATTR_FRAME_SIZE
	.align		4
.L_19:
        /*000c*/ 	.byte	0x04, 0x11
        /*000e*/ 	.short	(.L_21 - .L_20)
	.align		4
.L_20:
        /*0010*/ 	.word	index@($__internal_2_$__cuda_sm10x_tcgen05_guardrail_trap_unallocated_columns_being_dealloced)
        /*0014*/ 	.word	0x00000000


	//----- nvinfo : EIATTR_FRAME_SIZE
	.align		4
.L_21:
        /*0018*/ 	.byte	0x04, 0x11
        /*001a*/ 	.short	(.L_23 - .L_22)
	.align		4
.L_22:
        /*001c*/ 	.word	index@($__internal_1_$__cuda_sm10x_tcgen05_guardrail_trap_phase_invalid_during_alloc)
        /*0020*/ 	.word	0x00000000


	//----- nvinfo : EIATTR_FRAME_SIZE
	.align		4
.L_23:
        /*0024*/ 	.byte	0x04, 0x11
        /*0026*/ 	.short	(.L_25 - .L_24)
	.align		4
.L_24:
        /*0028*/ 	.word	index@($__internal_0_$__cuda_sm10x_tcgen05_guardrail_trap_col_being_dealloced_not_returned_by_alloc)
        /*002c*/ 	.word	0x00000000


	//----- nvinfo : EIATTR_FRAME_SIZE
	.align		4
.L_25:
        /*0030*/ 	.byte	0x04, 0x11
        /*0032*/ 	.short	(.L_27 - .L_26)
	.align		4
.L_26:
        /*0034*/ 	.word	index@(_ZN7cutlass13device_kernelINS_4gemm6kernel13GemmUniversalIN4cute5tupleIJiiiiEEENS1_10collective13CollectiveMmaINS1_35MainloopSm100TmaUmmaWarpSpecializedILi54ELi2ELi4ENS5_IJNS4_1CILi1EEESB_SB_EEEEENS5_IJNSA_ILi64EEESE_NSA_ILi32EEEEEENS_12float_e4m3_tENS5_IJlSB_lEEESH_SI_NS4_8TiledMMAINS4_8MMA_AtomIJNS4_10MMA_TraitsINS4_19SM100_MMA_F8F6F4_SSEJSH_SH_fSE_SE_NS4_17integral_constantINS4_4UMMA5MajorELSP_0EEESQ_NSN_INSO_7ScaleInELSR_0EEESS_EEEEEENS4_6LayoutISC_NS5_IJNSA_ILi0EEESW_SW_EEEEENS5_IJNS4_10UnderscoreESZ_SZ_EEEEENS4_13SM90_TMA_LOADENS4_14ComposedLayoutINS4_7SwizzleILi1ELi4ELi3EEENS4_18smem_ptr_flag_bitsILi8EEENSV_INS5_IJNSA_ILi8EEESF_EEENS5_IJSF_SB_EEEEEEEvNS4_8identityES12_S1C_vS1D_EENS_8epilogue10collective18CollectiveEpilogueINS1F_23Sm100TmaWarpSpecializedILi1ELi1ELi32ELb0ELb0EEEJSG_NS5_IJNSV_ISE_SB_EES1K_EEESH_SI_SH_SI_NS1F_6fusion15FusionCallbacksIS1J_NS1M_17LinearCombinationISH_fSH_fLNS_15FloatRoundStyleE2EEESG_S1L_JEEENS4_5SM1004TMEM4LOAD26SM100_TMEM_LOAD_16dp32b32xES12_NS13_INS14_ILi2ELi4ELi3EEES17_NSV_INS5_IJS18_SE_EEENS5_IJSE_SB_EEEEEEENS4_39AutoVectorizingCopyWithAssumedAlignmentILi128EEENS4_14SM90_TMA_STOREES20_S22_S22_EEEvvEEEEvNT_6ParamsE)
        /*0038*/ 	.word	0x00000000


	//----- nvinfo : EIATTR_MIN_STACK_SIZE
	.align		4
.L_27:
        /*003c*/ 	.byte	0x04, 0x12
        /*003e*/ 	.short	(.L_29 - .L_28)
	.align		4
.L_28:
        /*0040*/ 	.word	index@(_ZN7cutlass13device_kernelINS_4gemm6kernel13GemmUniversalIN4cute5tupleIJiiiiEEENS1_10collective13CollectiveMmaINS1_35MainloopSm100TmaUmmaWarpSpecializedILi54ELi2ELi4ENS5_IJNS4_1CILi1EEESB_SB_EEEEENS5_IJNSA_ILi64EEESE_NSA_ILi32EEEEEENS_12float_e4m3_tENS5_IJlSB_lEEESH_SI_NS4_8TiledMMAINS4_8MMA_AtomIJNS4_10MMA_TraitsINS4_19SM100_MMA_F8F6F4_SSEJSH_SH_fSE_SE_NS4_17integral_constantINS4_4UMMA5MajorELSP_0EEESQ_NSN_INSO_7ScaleInELSR_0EEESS_EEEEEENS4_6LayoutISC_NS5_IJNSA_ILi0EEESW_SW_EEEEENS5_IJNS4_10UnderscoreESZ_SZ_EEEEENS4_13SM90_TMA_LOADENS4_14ComposedLayoutINS4_7SwizzleILi1ELi4ELi3EEENS4_18smem_ptr_flag_bitsILi8EEENSV_INS5_IJNSA_ILi8EEESF_EEENS5_IJSF_SB_EEEEEEEvNS4_8identityES12_S1C_vS1D_EENS_8epilogue10collective18CollectiveEpilogueINS1F_23Sm100TmaWarpSpecializedILi1ELi1ELi32ELb0ELb0EEEJSG_NS5_IJNSV_ISE_SB_EES1K_EEESH_SI_SH_SI_NS1F_6fusion15FusionCallbacksIS1J_NS1M_17LinearCombinationISH_fSH_fLNS_15FloatRoundStyleE2EEESG_S1L_JEEENS4_5SM1004TMEM4LOAD26SM100_TMEM_LOAD_16dp32b32xES12_NS13_INS14_ILi2ELi4ELi3EEES17_NSV_INS5_IJS18_SE_EEENS5_IJSE_SB_EEEEEEENS4_39AutoVectorizingCopyWithAssumedAlignmentILi128EEENS4_14SM90_TMA_STOREES20_S22_S22_EEEvvEEEEvNT_6ParamsE)
        /*0044*/ 	.word	0x00000000
.L_29:


//--------------------- .nv.compat                --------------------------
	.section	.nv.compat,"",@"SHT_CUDA_COMPAT_INFO"
	.align	4
        /*0000*/ 	.byte	0x02, 0x09, 0x01, 0x00, 0x02, 0x02, 0x02, 0x00, 0x02, 0x05, 0x05, 0x00, 0x03, 0x07, 0x01, 0x01
        /*0010*/ 	.byte	0x02, 0x03, 0x01, 0x00, 0x02, 0x06, 0x01, 0x00, 0x04, 0x0b, 0x08, 0x00, 0x09, 0x00, 0x00, 0x00
        /*0020*/ 	.byte	0x00, 0x00, 0x00, 0x00


//--------------------- .nv.info._ZN7cutlass13device_kernelINS_4gemm6kernel13GemmUniversalIN4cute5tupleIJiiiiEEENS1_10collective13CollectiveMmaINS1_35MainloopSm100TmaUmmaWarpSpecializedILi54ELi2ELi4ENS5_IJNS4_1CILi1EEESB_SB_EEEEENS5_IJNSA_ILi64EEESE_NSA_ILi32EEEEEENS_12float_e4m3_tENS5_IJlSB_lEEESH_SI_NS4_8TiledMMAINS4_8MMA_AtomIJNS4_10MMA_TraitsINS4_19SM100_MMA_F8F6F4_SSEJSH_SH_fSE_SE_NS4_17integral_constantINS4_4UMMA5MajorELSP_0EEESQ_NSN_INSO_7ScaleInELSR_0EEESS_EEEEEENS4_6LayoutISC_NS5_IJNSA_ILi0EEESW_SW_EEEEENS5_IJNS4_10UnderscoreESZ_SZ_EEEEENS4_13SM90_TMA_LOADENS4_14ComposedLayoutINS4_7SwizzleILi1ELi4ELi3EEENS4_18smem_ptr_flag_bitsILi8EEENSV_INS5_IJNSA_ILi8EEESF_EEENS5_IJSF_SB_EEEEEEEvNS4_8identityES12_S1C_vS1D_EENS_8epilogue10collective18CollectiveEpilogueINS1F_23Sm100TmaWarpSpecializedILi1ELi1ELi32ELb0ELb0EEEJSG_NS5_IJNSV_ISE_SB_EES1K_EEESH_SI_SH_SI_NS1F_6fusion15FusionCallbacksIS1J_NS1M_17LinearCombinationISH_fSH_fLNS_15FloatRoundStyleE2EEESG_S1L_JEEENS4_5SM1004TMEM4LOAD26SM100_TMEM_LOAD_16dp32b32xES12_NS13_INS14_ILi2ELi4ELi3EEES17_NSV_INS5_IJS18_SE_EEENS5_IJSE_SB_EEEEEEENS4_39AutoVectorizingCopyWithAssumedAlignmentILi128EEENS4_14SM90_TMA_STOREES20_S22_S22_EEEvvEEEEvNT_6ParamsE --------------------------
	.section	.nv.info._ZN7cutlass13device_kernelINS_4gemm6kernel13GemmUniversalIN4cute5tupleIJiiiiEEENS1_10collective13CollectiveMmaINS1_35MainloopSm100TmaUmmaWarpSpecializedILi54ELi2ELi4ENS5_IJNS4_1CILi1EEESB_SB_EEEEENS5_IJNSA_ILi64EEESE_NSA_ILi32EEEEEENS_12float_e4m3_tENS5_IJlSB_lEEESH_SI_NS4_8TiledMMAINS4_8MMA_AtomIJNS4_10MMA_TraitsINS4_19SM100_MMA_F8F6F4_SSEJSH_SH_fSE_SE_NS4_17integral_constantINS4_4UMMA5MajorELSP_0EEESQ_NSN_INSO_7ScaleInELSR_0EEESS_EEEEEENS4_6LayoutISC_NS5_IJNSA_ILi0EEESW_SW_EEEEENS5_IJNS4_10UnderscoreESZ_SZ_EEEEENS4_13SM90_TMA_LOADENS4_14ComposedLayoutINS4_7SwizzleILi1ELi4ELi3EEENS4_18smem_ptr_flag_bitsILi8EEENSV_INS5_IJNSA_ILi8EEESF_EEENS5_IJSF_SB_EEEEEEEvNS4_8identityES12_S1C_vS1D_EENS_8epilogue10collective18CollectiveEpilogueINS1F_23Sm100TmaWarpSpecializedILi1ELi1ELi32ELb0ELb0EEEJSG_NS5_IJNSV_ISE_SB_EES1K_EEESH_SI_SH_SI_NS1F_6fusion15FusionCallbacksIS1J_NS1M_17LinearCombinationISH_fSH_fLNS_15FloatRoundStyleE2EEESG_S1L_JEEENS4_5SM1004TMEM4LOAD26SM100_TMEM_LOAD_16dp32b32xES12_NS13_INS14_ILi2ELi4ELi3EEES17_NSV_INS5_IJS18_SE_EEENS5_IJSE_SB_EEEEEEENS4_39AutoVectorizingCopyWithAssumedAlignmentILi128EEENS4_14SM90_TMA_STOREES20_S22_S22_EEEvvEEEEvNT_6ParamsE,"",@"SHT_CUDA_INFO"
	.sectionflags	@""
	.align	4


	//----- nvinfo : EIATTR_CUDA_API_VERSION
	.align		4
        /*0000*/ 	.byte	0x04, 0x37
        /*0002*/ 	.short	(.L_31 - .L_30)
.L_30:
        /*0004*/ 	.word	0x00000082


	//----- nvinfo : EIATTR_KPARAM_INFO
	.align		4
.L_31:
        /*0008*/ 	.byte	0x04, 0x17
        /*000a*/ 	.short	(.L_33 - .L_32)
.L_32:
        /*000c*/ 	.word	0x00000000
        /*0010*/ 	.short	0x0000
        /*0012*/ 	.short	0x0000
        /*0014*/ 	.byte	0x00, 0xf0, 0x01, 0x20


	//----- nvinfo : EIATTR_AT_ENTRY_FRAGMENTS
	.align		4
.L_33:
        /*0018*/ 	.byte	0x04, 0x4f
        /*001a*/ 	.short	(.L_35 - .L_34)


	//   ....[0]....
.L_34:
        /*001c*/ 	.word	0x00000006


	//----- nvinfo : EIATTR_RESERVED_SMEM_USED
	.align		4
.L_35:
        /*0020*/ 	.byte	0x01, 0x41
	.zero		2


	//----- nvinfo : EIATTR_SPARSE_MMA_MASK
	.align		4
        /*0024*/ 	.byte	0x03, 0x50
        /*0026*/ 	.short	0x0000


	//----- nvinfo : EIATTR_TCGEN05_1CTA_USED
	.align		4
        /*0028*/ 	.byte	0x01, 0x51
	.zero		2


	//----- nvinfo : EIATTR_MAXREG_COUNT
	.align		4
        /*002c*/ 	.byte	0x03, 0x1b
        /*002e*/ 	.short	0x00ff


	//----- nvinfo : EIATTR_NUM_BARRIERS
	.align		4
        /*0030*/ 	.byte	0x02, 0x4c
        /*0032*/ 	.byte	0x07
	.zero		1


	//----- nvinfo : EIATTR_EXTERNS
	.align		4
        /*0034*/ 	.byte	0x04, 0x0f
        /*0036*/ 	.short	(.L_37 - .L_36)


	//   ....[0]....
	.align		4
.L_36:
        /*0038*/ 	.word	index@(__assertfail)


	//----- nvinfo : EIATTR_MERCURY_ISA_VERSION
	.align		4
.L_37:
        /*003c*/ 	.byte	0x03, 0x5f
        /*003e*/ 	.short	0x0101


	//----- nvinfo : EIATTR_INT_WARP_WIDE_INSTR_OFFSETS
	.align		4
        /*0040*/ 	.byte	0x04, 0x31
        /*0042*/ 	.short	(.L_39 - .L_38)


	//   ....[0]....
.L_38:
        /*0044*/ 	.word	0x000023d0


	//   ....[1]....
        /*0048*/ 	.word	0x00005950


	//   ....[2]....
        /*004c*/ 	.word	0x00005970


	//   ....[3]....
        /*0050*/ 	.word	0x000059a0


	//   ....[4]....
        /*0054*/ 	.word	0x000063b0


	//   ....[5]....
        /*0058*/ 	.word	0x000064a0


	//----- nvinfo : EIATTR_COOP_GROUP_MASK_REGIDS
	.align		4
.L_39:
        /*005c*/ 	.byte	0x04, 0x29
        /*005e*/ 	.short	(.L_41 - .L_40)


	//   ....[0]....
.L_40:
        /*0060*/ 	.word	0xffffffff


	//   ....[1]....
        /*0064*/ 	.word	0xffffffff


	//   ....[2]....
        /*0068*/ 	.word	0xffffffff


	//   ....[3]....
        /*006c*/ 	.word	0xffffffff


	//   ....[4]....
        /*0070*/ 	.word	0xffffffff


	//   ....[5]....
        /*0074*/ 	.word	0xffffffff


	//   ....[6]....
        /*0078*/ 	.word	0xffffffff


	//   ....[7]....
        /*007c*/ 	.word	0xffffffff


	//   ....[8]....
        /*0080*/ 	.word	0xffffffff


	//   ....[9]....
        /*0084*/ 	.word	0xffffffff


	//   ....[10]....
        /*0088*/ 	.word	0xffffffff


	//   ....[11]....
        /*008c*/ 	.word	0xffffffff


	//   ....[12]....
        /*0090*/ 	.word	0xffffffff


	//----- nvinfo : EIATTR_COOP_GROUP_INSTR_OFFSETS
	.align		4
.L_41:
        /*0094*/ 	.byte	0x04, 0x28
        /*0096*/ 	.short	(.L_43 - .L_42)


	//   ....[0]....
.L_42:
        /*0098*/ 	.word	0x00000090


	//   ....[1]....
        /*009c*/ 	.word	0x000004d0


	//   ....[2]....
        /*00a0*/ 	.word	0x00000cb0


	//   ....[3]....
        /*00a4*/ 	.word	0x00000df0


	//   ....[4]....
        /*00a8*/ 	.word	0x00000ef0


	//   ....[5]....
        /*00ac*/ 	.word	0x00001060


	//   ....[6]....
        /*00b0*/ 	.word	0x00001200


	//   ....[7]....
        /*00b4*/ 	.word	0x000022b0


	//   ....[8]....
        /*00b8*/ 	.word	0x00004cb0


	//   ....[9]....
        /*00bc*/ 	.word	0x00004ec0


	//   ....[10]....
        /*00c0*/ 	.word	0x00004ef0


	//   ....[11]....
        /*00c4*/ 	.word	0x00005830


	//   ....[12]....
        /*00c8*/ 	.word	0x00005a60


	//----- nvinfo : EIATTR_VRC_CTA_INIT_COUNT
	.align		4
.L_43:
        /*00cc*/ 	.byte	0x02, 0x4a
        /*00ce*/ 	.byte	0x80
	.zero		1


	//----- nvinfo : EIATTR_SYSCALL_OFFSETS
	.align		4
        /*00d0*/ 	.byte	0x04, 0x46
        /*00d2*/ 	.short	(.L_45 - .L_44)


	//   ....[0]....
.L_44:
        /*00d4*/ 	.word	0x00006ec0


	//   ....[1]....
        /*00d8*/ 	.word	0x00007000


	//   ....[2]....
        /*00dc*/ 	.word	0x00007760


	//----- nvinfo : EIATTR_MBARRIER_INSTR_OFFSETS
	.align		4
.L_45:
        /*00e0*/ 	.byte	0x04, 0x39
        /*00e2*/ 	.short	(.L_47 - .L_46)


	//   ....[0]....
.L_46:
        /*00e4*/ 	.word	0x000005d0
        /*00e8*/ 	.word	0x000000ff
        /*00ec*/ 	.word	0x00000000
        /*00f0*/ 	.short	0x0100
        /*00f2*/ 	.byte	0x05
	.zero		1


	//   ....[1]....
        /*00f4*/ 	.word	0x000005e0
        /*00f8*/ 	.word	0x000000ff
        /*00fc*/ 	.word	0x000001b0
        /*0100*/ 	.short	0x0100
        /*0102*/ 	.byte	0x05
	.zero		1


	//   ....[2]....
        /*0104*/ 	.word	0x000005f0
        /*0108*/ 	.word	0x000000ff
        /*010c*/ 	.word	0x00000008
        /*0110*/ 	.short	0x0100
        /*0112*/ 	.byte	0x05
	.zero		1


	//   ....[3]....
        /*0114*/ 	.word	0x00000600
        /*0118*/ 	.word	0x000000ff
        /*011c*/ 	.word	0x000001b8
        /*0120*/ 	.short	0x0100
        /*0122*/ 	.byte	0x05
	.zero		1


	//   ....[4]....
        /*0124*/ 	.word	0x00000610
        /*0128*/ 	.word	0x000000ff
        /*012c*/ 	.word	0x00000010
        /*0130*/ 	.short	0x0100
        /*0132*/ 	.byte	0x05
	.zero		1


	//   ....[5]....
        /*0134*/ 	.word	0x00000620
        /*0138*/ 	.word	0x000000ff
        /*013c*/ 	.word	0x000001c0
        /*0140*/ 	.short	0x0100
        /*0142*/ 	.byte	0x05
	.zero		1


	//   ....[6]....
        /*0144*/ 	.word	0x00000630
        /*0148*/ 	.word	0x000000ff
        /*014c*/ 	.word	0x00000018
        /*0150*/ 	.short	0x0100
        /*0152*/ 	.byte	0x05
	.zero		1


	//   ....[7]....
        /*0154*/ 	.word	0x00000640
        /*0158*/ 	.word	0x000000ff
        /*015c*/ 	.word	0x000001c8
        /*0160*/ 	.short	0x0100
        /*0162*/ 	.byte	0x05
	.zero		1


	//   ....[8]....
        /*0164*/ 	.word	0x00000650
        /*0168*/ 	.word	0x000000ff
        /*016c*/ 	.word	0x00000020
        /*0170*/ 	.short	0x0100
        /*0172*/ 	.byte	0x05
	.zero		1


	//   ....[9]....
        /*0174*/ 	.word	0x00000660
        /*0178*/ 	.word	0x000000ff
        /*017c*/ 	.word	0x000001d0
        /*0180*/ 	.short	0x0100
        /*0182*/ 	.byte	0x05
	.zero		1


	//   ....[10]....
        /*0184*/ 	.word	0x00000670
        /*0188*/ 	.word	0x000000ff
        /*018c*/ 	.word	0x00000028
        /*0190*/ 	.short	0x0100
        /*0192*/ 	.byte	0x05
	.zero		1


	//   ....[11]....
        /*0194*/ 	.word	0x00000680
        /*0198*/ 	.word	0x000000ff
        /*019c*/ 	.word	0x000001d8
        /*01a0*/ 	.short	0x0100
        /*01a2*/ 	.byte	0x05
	.zero		1


	//   ....[12]....
        /*01a4*/ 	.word	0x00000690
        /*01a8*/ 	.word	0x000000ff
        /*01ac*/ 	.word	0x00000030
        /*01b0*/ 	.short	0x0100
        /*01b2*/ 	.byte	0x05
	.zero		1


	//   ....[13]....
        /*01b4*/ 	.word	0x000006a0
        /*01b8*/ 	.word	0x000000ff
        /*01bc*/ 	.word	0x000001e0
        /*01c0*/ 	.short	0x0100
        /*01c2*/ 	.byte	0x05
	.zero		1


	//   ....[14]....
        /*01c4*/ 	.word	0x000006b0
        /*01c8*/ 	.word	0x000000ff
        /*01cc*/ 	.word	0x00000038
        /*01d0*/ 	.short	0x0100
        /*01d2*/ 	.byte	0x05
	.zero		1


	//   ....[15]....
        /*01d4*/ 	.word	0x000006c0
        /*01d8*/ 	.word	0x000000ff
        /*01dc*/ 	.word	0x000001e8
        /*01e0*/ 	.short	0x0100
        /*01e2*/ 	.byte	0x05
	.zero		1


	//   ....[16]....
        /*01e4*/ 	.word	0x000006d0
        /*01e8*/ 	.word	0x000000ff
        /*01ec*/ 	.word	0x00000040
        /*01f0*/ 	.short	0x0100
        /*01f2*/ 	.byte	0x05
	.zero		1


	//   ....[17]....
        /*01f4*/ 	.word	0x000006e0
        /*01f8*/ 	.word	0x000000ff
        /*01fc*/ 	.word	0x000001f0
        /*0200*/ 	.short	0x0100
        /*0202*/ 	.byte	0x05
	.zero		1


	//   ....[18]....
        /*0204*/ 	.word	0x000006f0
        /*0208*/ 	.word	0x000000ff
        /*020c*/ 	.word	0x00000048
        /*0210*/ 	.short	0x0100
        /*0212*/ 	.byte	0x05
	.zero		1


	//   ....[19]....
        /*0214*/ 	.word	0x00000700
        /*0218*/ 	.word	0x000000ff
        /*021c*/ 	.word	0x000001f8
        /*0220*/ 	.short	0x0100
        /*0222*/ 	.byte	0x05
	.zero		1


	//   ....[20]....
        /*0224*/ 	.word	0x00000710
        /*0228*/ 	.word	0x000000ff
        /*022c*/ 	.word	0x00000050
        /*0230*/ 	.short	0x0100
        /*0232*/ 	.byte	0x05
	.zero		1


	//   ....[21]....
        /*0234*/ 	.word	0x00000720
        /*0238*/ 	.word	0x000000ff
        /*023c*/ 	.word	0x00000200
        /*0240*/ 	.short	0x0100
        /*0242*/ 	.byte	0x05
	.zero		1


	//   ....[22]....
        /*0244*/ 	.word	0x00000730
        /*0248*/ 	.word	0x000000ff
        /*024c*/ 	.word	0x00000058
        /*0250*/ 	.short	0x0100
        /*0252*/ 	.byte	0x05
	.zero		1


	//   ....[23]....
        /*0254*/ 	.word	0x00000740
        /*0258*/ 	.word	0x000000ff
        /*025c*/ 	.word	0x00000208
        /*0260*/ 	.short	0x0100
        /*0262*/ 	.byte	0x05
	.zero		1


	//   ....[24]....
        /*0264*/ 	.word	0x00000750
        /*0268*/ 	.word	0x000000ff
        /*026c*/ 	.word	0x00000060
        /*0270*/ 	.short	0x0100
        /*0272*/ 	.byte	0x05
	.zero		1


	//   ....[25]....
        /*0274*/ 	.word	0x00000760
        /*0278*/ 	.word	0x000000ff
        /*027c*/ 	.word	0x00000210
        /*0280*/ 	.short	0x0100
        /*0282*/ 	.byte	0x05
	.zero		1


	//   ....[26]....
        /*0284*/ 	.word	0x00000770
        /*0288*/ 	.word	0x000000ff
        /*028c*/ 	.word	0x00000068
        /*0290*/ 	.short	0x0100
        /*0292*/ 	.byte	0x05
	.zero		1


	//   ....[27]....
        /*0294*/ 	.word	0x00000780
        /*0298*/ 	.word	0x000000ff
        /*029c*/ 	.word	0x00000218
        /*02a0*/ 	.short	0x0100
        /*02a2*/ 	.byte	0x05
	.zero		1


	//   ....[28]....
        /*02a4*/ 	.word	0x00000790
        /*02a8*/ 	.word	0x000000ff
        /*02ac*/ 	.word	0x00000070
        /*02b0*/ 	.short	0x0100
        /*02b2*/ 	.byte	0x05
	.zero		1


	//   ....[29]....
        /*02b4*/ 	.word	0x000007a0
        /*02b8*/ 	.word	0x000000ff
        /*02bc*/ 	.word	0x00000220
        /*02c0*/ 	.short	0x0100
        /*02c2*/ 	.byte	0x05
	.zero		1


	//   ....[30]....
        /*02c4*/ 	.word	0x000007b0
        /*02c8*/ 	.word	0x000000ff
        /*02cc*/ 	.word	0x00000078
        /*02d0*/ 	.short	0x0100
        /*02d2*/ 	.byte	0x05
	.zero		1


	//   ....[31]....
        /*02d4*/ 	.word	0x000007c0
        /*02d8*/ 	.word	0x000000ff
        /*02dc*/ 	.word	0x00000228
        /*02e0*/ 	.short	0x0100
        /*02e2*/ 	.byte	0x05
	.zero		1


	//   ....[32]....
        /*02e4*/ 	.word	0x000007d0
        /*02e8*/ 	.word	0x000000ff
        /*02ec*/ 	.word	0x00000080
        /*02f0*/ 	.short	0x0100
        /*02f2*/ 	.byte	0x05
	.zero		1


	//   ....[33]....
        /*02f4*/ 	.word	0x000007e0
        /*02f8*/ 	.word	0x000000ff
        /*02fc*/ 	.word	0x00000230
        /*0300*/ 	.short	0x0100
        /*0302*/ 	.byte	0x05
	.zero		1


	//   ....[34]....
        /*0304*/ 	.word	0x000007f0
        /*0308*/ 	.word	0x000000ff
        /*030c*/ 	.word	0x00000088
        /*0310*/ 	.short	0x0100
        /*0312*/ 	.byte	0x05
	.zero		1


	//   ....[35]....
        /*0314*/ 	.word	0x00000800
        /*0318*/ 	.word	0x000000ff
        /*031c*/ 	.word	0x00000238
        /*0320*/ 	.short	0x0100
        /*0322*/ 	.byte	0x05
	.zero		1


	//   ....[36]....
        /*0324*/ 	.word	0x00000810
        /*0328*/ 	.word	0x000000ff
        /*032c*/ 	.word	0x00000090
        /*0330*/ 	.short	0x0100
        /*0332*/ 	.byte	0x05
	.zero		1


	//   ....[37]....
        /*0334*/ 	.word	0x00000820
        /*0338*/ 	.word	0x000000ff
        /*033c*/ 	.word	0x00000240
        /*0340*/ 	.short	0x0100
        /*0342*/ 	.byte	0x05
	.zero		1


	//   ....[38]....
        /*0344*/ 	.word	0x00000830
        /*0348*/ 	.word	0x000000ff
        /*034c*/ 	.word	0x00000098
        /*0350*/ 	.short	0x0100
        /*0352*/ 	.byte	0x05
	.zero		1


	//   ....[39]....
        /*0354*/ 	.word	0x00000840
        /*0358*/ 	.word	0x000000ff
        /*035c*/ 	.word	0x00000248
        /*0360*/ 	.short	0x0100
        /*0362*/ 	.byte	0x05
	.zero		1


	//   ....[40]....
        /*0364*/ 	.word	0x00000850
        /*0368*/ 	.word	0x000000ff
        /*036c*/ 	.word	0x000000a0
        /*0370*/ 	.short	0x0100
        /*0372*/ 	.byte	0x05
	.zero		1


	//   ....[41]....
        /*0374*/ 	.word	0x00000860
        /*0378*/ 	.word	0x000000ff
        /*037c*/ 	.word	0x00000250
        /*0380*/ 	.short	0x0100
        /*0382*/ 	.byte	0x05
	.zero		1


	//   ....[42]....
        /*0384*/ 	.word	0x00000870
        /*0388*/ 	.word	0x000000ff
        /*038c*/ 	.word	0x000000a8
        /*0390*/ 	.short	0x0100
        /*0392*/ 	.byte	0x05
	.zero		1


	//   ....[43]....
        /*0394*/ 	.word	0x00000880
        /*0398*/ 	.word	0x000000ff
        /*039c*/ 	.word	0x00000258
        /*03a0*/ 	.short	0x0100
        /*03a2*/ 	.byte	0x05
	.zero		1


	//   ....[44]....
        /*03a4*/ 	.word	0x00000890
        /*03a8*/ 	.word	0x000000ff
        /*03ac*/ 	.word	0x000000b0
        /*03b0*/ 	.short	0x0100
        /*03b2*/ 	.byte	0x05
	.zero		1


	//   ....[45]....
        /*03b4*/ 	.word	0x000008a0
        /*03b8*/ 	.word	0x000000ff
        /*03bc*/ 	.word	0x00000260
        /*03c0*/ 	.short	0x0100
        /*03c2*/ 	.byte	0x05
	.zero		1


	//   ....[46]....
        /*03c4*/ 	.word	0x000008b0
        /*03c8*/ 	.word	0x000000ff
        /*03cc*/ 	.word	0x000000b8
        /*03d0*/ 	.short	0x0100
        /*03d2*/ 	.byte	0x05
	.zero		1


	//   ....[47]....
        /*03d4*/ 	.word	0x000008c0
        /*03d8*/ 	.word	0x000000ff
        /*03dc*/ 	.word	0x00000268
        /*03e0*/ 	.short	0x0100
        /*03e2*/ 	.byte	0x05
	.zero		1


	//   ....[48]....
        /*03e4*/ 	.word	0x000008d0
        /*03e8*/ 	.word	0x000000ff
        /*03ec*/ 	.word	0x000000c0
        /*03f0*/ 	.short	0x0100
        /*03f2*/ 	.byte	0x05
	.zero		1


	//   ....[49]....
        /*03f4*/ 	.word	0x000008e0
        /*03f8*/ 	.word	0x000000ff
        /*03fc*/ 	.word	0x00000270
        /*0400*/ 	.short	0x0100
        /*0402*/ 	.byte	0x05
	.zero		1


	//   ....[50]....
        /*0404*/ 	.word	0x000008f0
        /*0408*/ 	.word	0x000000ff
        /*040c*/ 	.word	0x000000c8
        /*0410*/ 	.short	0x0100
        /*0412*/ 	.byte	0x05
	.zero		1


	//   ....[51]....
        /*0414*/ 	.word	0x00000900
        /*0418*/ 	.word	0x000000ff
        /*041c*/ 	.word	0x00000278
        /*0420*/ 	.short	0x0100
        /*0422*/ 	.byte	0x05
	.zero		1


	//   ....[52]....
        /*0424*/ 	.word	0x00000910
        /*0428*/ 	.word	0x000000ff
        /*042c*/ 	.word	0x000000d0
        /*0430*/ 	.short	0x0100
        /*0432*/ 	.byte	0x05
	.zero		1


	//   ....[53]....
        /*0434*/ 	.word	0x00000920
        /*0438*/ 	.word	0x000000ff
        /*043c*/ 	.word	0x00000280
        /*0440*/ 	.short	0x0100
        /*0442*/ 	.byte	0x05
	.zero		1


	//   ....[54]....
        /*0444*/ 	.word	0x00000930
        /*0448*/ 	.word	0x000000ff
        /*044c*/ 	.word	0x000000d8
        /*0450*/ 	.short	0x0100
        /*0452*/ 	.byte	0x05
	.zero		1


	//   ....[55]....
        /*0454*/ 	.word	0x00000940
        /*0458*/ 	.word	0x000000ff
        /*045c*/ 	.word	0x00000288
        /*0460*/ 	.short	0x0100
        /*0462*/ 	.byte	0x05
	.zero		1


	//   ....[56]....
        /*0464*/ 	.word	0x00000950
        /*0468*/ 	.word	0x000000ff
        /*046c*/ 	.word	0x000000e0
        /*0470*/ 	.short	0x0100
        /*0472*/ 	.byte	0x05
	.zero		1


	//   ....[57]....
        /*0474*/ 	.word	0x00000960
        /*0478*/ 	.word	0x000000ff
        /*047c*/ 	.word	0x00000290
        /*0480*/ 	.short	0x0100
        /*0482*/ 	.byte	0x05
	.zero		1


	//   ....[58]....
        /*0484*/ 	.word	0x00000970
        /*0488*/ 	.word	0x000000ff
        /*048c*/ 	.word	0x000000e8
        /*0490*/ 	.short	0x0100
        /*0492*/ 	.byte	0x05
	.zero		1


	//   ....[59]....
        /*0494*/ 	.word	0x00000980
        /*0498*/ 	.word	0x000000ff
        /*049c*/ 	.word	0x00000298
        /*04a0*/ 	.short	0x0100
        /*04a2*/ 	.byte	0x05
	.zero		1


	//   ....[60]....
        /*04a4*/ 	.word	0x00000990
        /*04a8*/ 	.word	0x000000ff
        /*04ac*/ 	.word	0x000000f0
        /*04b0*/ 	.short	0x0100
        /*04b2*/ 	.byte	0x05
	.zero		1


	//   ....[61]....
        /*04b4*/ 	.word	0x000009a0
        /*04b8*/ 	.word	0x000000ff
        /*04bc*/ 	.word	0x000002a0
        /*04c0*/ 	.short	0x0100
        /*04c2*/ 	.byte	0x05
	.zero		1


	//   ....[62]....
        /*04c4*/ 	.word	0x000009b0
        /*04c8*/ 	.word	0x000000ff
        /*04cc*/ 	.word	0x000000f8
        /*04d0*/ 	.short	0x0100
        /*04d2*/ 	.byte	0x05
	.zero		1


	//   ....[63]....
        /*04d4*/ 	.word	0x000009c0
        /*04d8*/ 	.word	0x000000ff
        /*04dc*/ 	.word	0x000002a8
        /*04e0*/ 	.short	0x0100
        /*04e2*/ 	.byte	0x05
	.zero		1


	//   ....[64]....
        /*04e4*/ 	.word	0x000009d0
        /*04e8*/ 	.word	0x000000ff
        /*04ec*/ 	.word	0x00000100
        /*04f0*/ 	.short	0x0100
        /*04f2*/ 	.byte	0x05
	.zero		1


	//   ....[65]....
        /*04f4*/ 	.word	0x000009e0
        /*04f8*/ 	.word	0x000000ff
        /*04fc*/ 	.word	0x000002b0
        /*0500*/ 	.short	0x0100
        /*0502*/ 	.byte	0x05
	.zero		1


	//   ....[66]....
        /*0504*/ 	.word	0x000009f0
        /*0508*/ 	.word	0x000000ff
        /*050c*/ 	.word	0x00000108
        /*0510*/ 	.short	0x0100
        /*0512*/ 	.byte	0x05
	.zero		1


	//   ....[67]....
        /*0514*/ 	.word	0x00000a00
        /*0518*/ 	.word	0x000000ff
        /*051c*/ 	.word	0x000002b8
        /*0520*/ 	.short	0x0100
        /*0522*/ 	.byte	0x05
	.zero		1


	//   ....[68]....
        /*0524*/ 	.word	0x00000a10
        /*0528*/ 	.word	0x000000ff
        /*052c*/ 	.word	0x00000110
        /*0530*/ 	.short	0x0100
        /*0532*/ 	.byte	0x05
	.zero		1


	//   ....[69]....
        /*0534*/ 	.word	0x00000a20
        /*0538*/ 	.word	0x000000ff
        /*053c*/ 	.word	0x000002c0
        /*0540*/ 	.short	0x0100
        /*0542*/ 	.byte	0x05
	.zero		1


	//   ....[70]....
        /*0544*/ 	.word	0x00000a30
        /*0548*/ 	.word	0x000000ff
        /*054c*/ 	.word	0x00000118
        /*0550*/ 	.short	0x0100
        /*0552*/ 	.byte	0x05
	.zero		1


	//   ....[71]....
        /*0554*/ 	.word	0x00000a40
        /*0558*/ 	.word	0x000000ff
        /*055c*/ 	.word	0x000002c8
        /*0560*/ 	.short	0x0100
        /*0562*/ 	.byte	0x05
	.zero		1


	//   ....[72]....
        /*0564*/ 	.word	0x00000a50
        /*0568*/ 	.word	0x000000ff
        /*056c*/ 	.word	0x00000120
        /*0570*/ 	.short	0x0100
        /*0572*/ 	.byte	0x05
	.zero		1


	//   ....[73]....
        /*0574*/ 	.word	0x00000a60
        /*0578*/ 	.word	0x000000ff
        /*057c*/ 	.word	0x000002d0
        /*0580*/ 	.short	0x0100
        /*0582*/ 	.byte	0x05
	.zero		1


	//   ....[74]....
        /*0584*/ 	.word	0x00000a70
        /*0588*/ 	.word	0x000000ff
        /*058c*/ 	.word	0x00000128
        /*0590*/ 	.short	0x0100
        /*0592*/ 	.byte	0x05
	.zero		1


	//   ....[75]....
        /*0594*/ 	.word	0x00000a80
        /*0598*/ 	.word	0x000000ff
        /*059c*/ 	.word	0x000002d8
        /*05a0*/ 	.short	0x0100
        /*05a2*/ 	.byte	0x05
	.zero		1


	//   ....[76]....
        /*05a4*/ 	.word	0x00000a90
        /*05a8*/ 	.word	0x000000ff
        /*05ac*/ 	.word	0x00000130
        /*05b0*/ 	.short	0x0100
        /*05b2*/ 	.byte	0x05
	.zero		1


	//   ....[77]....
        /*05b4*/ 	.word	0x00000aa0
        /*05b8*/ 	.word	0x000000ff
        /*05bc*/ 	.word	0x000002e0
        /*05c0*/ 	.short	0x0100
        /*05c2*/ 	.byte	0x05
	.zero		1


	//   ....[78]....
        /*05c4*/ 	.word	0x00000ab0
        /*05c8*/ 	.word	0x000000ff
        /*05cc*/ 	.word	0x00000138
        /*05d0*/ 	.short	0x0100
        /*05d2*/ 	.byte	0x05
	.zero		1


	//   ....[79]....
        /*05d4*/ 	.word	0x00000ac0
        /*05d8*/ 	.word	0x000000ff
        /*05dc*/ 	.word	0x000002e8
        /*05e0*/ 	.short	0x0100
        /*05e2*/ 	.byte	0x05
	.zero		1


	//   ....[80]....
        /*05e4*/ 	.word	0x00000ad0
        /*05e8*/ 	.word	0x000000ff
        /*05ec*/ 	.word	0x00000140
        /*05f0*/ 	.short	0x0100
        /*05f2*/ 	.byte	0x05
	.zero		1


	//   ....[81]....
        /*05f4*/ 	.word	0x00000ae0
        /*05f8*/ 	.word	0x000000ff
        /*05fc*/ 	.word	0x000002f0
        /*0600*/ 	.short	0x0100
        /*0602*/ 	.byte	0x05
	.zero		1


	//   ....[82]....
        /*0604*/ 	.word	0x00000af0
        /*0608*/ 	.word	0x000000ff
        /*060c*/ 	.word	0x00000148
        /*0610*/ 	.short	0x0100
        /*0612*/ 	.byte	0x05
	.zero		1


	//   ....[83]....
        /*0614*/ 	.word	0x00000b00
        /*0618*/ 	.word	0x000000ff
        /*061c*/ 	.word	0x000002f8
        /*0620*/ 	.short	0x0100
        /*0622*/ 	.byte	0x05
	.zero		1


	//   ....[84]....
        /*0624*/ 	.word	0x00000b10
        /*0628*/ 	.word	0x000000ff
        /*062c*/ 	.word	0x00000150
        /*0630*/ 	.short	0x0100
        /*0632*/ 	.byte	0x05
	.zero		1


	//   ....[85]....
        /*0634*/ 	.word	0x00000b20
        /*0638*/ 	.word	0x000000ff
        /*063c*/ 	.word	0x00000300
        /*0640*/ 	.short	0x0100
        /*0642*/ 	.byte	0x05
	.zero		1


	//   ....[86]....
        /*0644*/ 	.word	0x00000b30
        /*0648*/ 	.word	0x000000ff
        /*064c*/ 	.word	0x00000158
        /*0650*/ 	.short	0x0100
        /*0652*/ 	.byte	0x05
	.zero		1


	//   ....[87]....
        /*0654*/ 	.word	0x00000b40
        /*0658*/ 	.word	0x000000ff
        /*065c*/ 	.word	0x00000308
        /*0660*/ 	.short	0x0100
        /*0662*/ 	.byte	0x05
	.zero		1


	//   ....[88]....
        /*0664*/ 	.word	0x00000b50
        /*0668*/ 	.word	0x000000ff
        /*066c*/ 	.word	0x00000160
        /*0670*/ 	.short	0x0100
        /*0672*/ 	.byte	0x05
	.zero		1


	//   ....[89]....
        /*0674*/ 	.word	0x00000b60
        /*0678*/ 	.word	0x000000ff
        /*067c*/ 	.word	0x00000310
        /*0680*/ 	.short	0x0100
        /*0682*/ 	.byte	0x05
	.zero		1


	//   ....[90]....
        /*0684*/ 	.word	0x00000b70
        /*0688*/ 	.word	0x000000ff
        /*068c*/ 	.word	0x00000168
        /*0690*/ 	.short	0x0100
        /*0692*/ 	.byte	0x05
	.zero		1


	//   ....[91]....
        /*0694*/ 	.word	0x00000b80
        /*0698*/ 	.word	0x000000ff
        /*069c*/ 	.word	0x00000318
        /*06a0*/ 	.short	0x0100
        /*06a2*/ 	.byte	0x05
	.zero		1


	//   ....[92]....
        /*06a4*/ 	.word	0x00000b90
        /*06a8*/ 	.word	0x000000ff
        /*06ac*/ 	.word	0x00000170
        /*06b0*/ 	.short	0x0100
        /*06b2*/ 	.byte	0x05
	.zero		1


	//   ....[93]....
        /*06b4*/ 	.word	0x00000ba0
        /*06b8*/ 	.word	0x000000ff
        /*06bc*/ 	.word	0x00000320
        /*06c0*/ 	.short	0x0100
        /*06c2*/ 	.byte	0x05
	.zero		1


	//   ....[94]....
        /*06c4*/ 	.word	0x00000bb0
        /*06c8*/ 	.word	0x000000ff
        /*06cc*/ 	.word	0x00000178
        /*06d0*/ 	.short	0x0100
        /*06d2*/ 	.byte	0x05
	.zero		1


	//   ....[95]....
        /*06d4*/ 	.word	0x00000bc0
        /*06d8*/ 	.word	0x000000ff
        /*06dc*/ 	.word	0x00000328
        /*06e0*/ 	.short	0x0100
        /*06e2*/ 	.byte	0x05
	.zero		1


	//   ....[96]....
        /*06e4*/ 	.word	0x00000bd0
        /*06e8*/ 	.word	0x000000ff
        /*06ec*/ 	.word	0x00000180
        /*06f0*/ 	.short	0x0100
        /*06f2*/ 	.byte	0x05
	.zero		1


	//   ....[97]....
        /*06f4*/ 	.word	0x00000be0
        /*06f8*/ 	.word	0x000000ff
        /*06fc*/ 	.word	0x00000330
        /*0700*/ 	.short	0x0100
        /*0702*/ 	.byte	0x05
	.zero		1


	//   ....[98]....
        /*0704*/ 	.word	0x00000bf0
        /*0708*/ 	.word	0x000000ff
        /*070c*/ 	.word	0x00000188
        /*0710*/ 	.short	0x0100
        /*0712*/ 	.byte	0x05
	.zero		1


	//   ....[99]....
        /*0714*/ 	.word	0x00000c00
        /*0718*/ 	.word	0x000000ff
        /*071c*/ 	.word	0x00000338
        /*0720*/ 	.short	0x0100
        /*0722*/ 	.byte	0x05
	.zero		1


	//   ....[100]....
        /*0724*/ 	.word	0x00000c10
        /*0728*/ 	.word	0x000000ff
        /*072c*/ 	.word	0x00000190
        /*0730*/ 	.short	0x0100
        /*0732*/ 	.byte	0x05
	.zero		1


	//   ....[101]....
        /*0734*/ 	.word	0x00000c20
        /*0738*/ 	.word	0x000000ff
        /*073c*/ 	.word	0x00000340
        /*0740*/ 	.short	0x0100
        /*0742*/ 	.byte	0x05
	.zero		1


	//   ....[102]....
        /*0744*/ 	.word	0x00000c30
        /*0748*/ 	.word	0x000000ff
        /*074c*/ 	.word	0x00000198
        /*0750*/ 	.short	0x0100
        /*0752*/ 	.byte	0x05
	.zero		1


	//   ....[103]....
        /*0754*/ 	.word	0x00000c40
        /*0758*/ 	.word	0x000000ff
        /*075c*/ 	.word	0x00000348
        /*0760*/ 	.short	0x0100
        /*0762*/ 	.byte	0x05
	.zero		1


	//   ....[104]....
        /*0764*/ 	.word	0x00000c50
        /*0768*/ 	.word	0x000000ff
        /*076c*/ 	.word	0x000001a0
        /*0770*/ 	.short	0x0100
        /*0772*/ 	.byte	0x05
	.zero		1


	//   ....[105]....
        /*0774*/ 	.word	0x00000c60
        /*0778*/ 	.word	0x000000ff
        /*077c*/ 	.word	0x00000350
        /*0780*/ 	.short	0x0100
        /*0782*/ 	.byte	0x05
	.zero		1


	//   ....[106]....
        /*0784*/ 	.word	0x00000c70
        /*0788*/ 	.word	0x000000ff
        /*078c*/ 	.word	0x000001a8
        /*0790*/ 	.short	0x0100
        /*0792*/ 	.byte	0x05
	.zero		1


	//   ....[107]....
        /*0794*/ 	.word	0x00000c80
        /*0798*/ 	.word	0x000000ff
        /*079c*/ 	.word	0x00000358
        /*07a0*/ 	.short	0x0100
        /*07a2*/ 	.byte	0x05
	.zero		1


	//   ....[108]....
        /*07a4*/ 	.word	0x00000dc0
        /*07a8*/ 	.word	0x000000ff
        /*07ac*/ 	.word	0x00000360
        /*07b0*/ 	.short	0x0100
        /*07b2*/ 	.byte	0x06
	.zero		1


	//   ....[109]....
        /*07b4*/ 	.word	0x00000dd0
        /*07b8*/ 	.word	0x000000ff
        /*07bc*/ 	.word	0x00000368
        /*07c0*/ 	.short	0x0100
        /*07c2*/ 	.byte	0x06
	.zero		1


	//   ....[110]....
        /*07c4*/ 	.word	0x00000ec0
        /*07c8*/ 	.word	0x000000ff
        /*07cc*/ 	.word	0x00000370
        /*07d0*/ 	.short	0x0100
        /*07d2*/ 	.byte	0x05
	.zero		1


	//   ....[111]....
        /*07d4*/ 	.word	0x00000ed0
        /*07d8*/ 	.word	0x000000ff
        /*07dc*/ 	.word	0x00000378
        /*07e0*/ 	.short	0x0100
        /*07e2*/ 	.byte	0x05
	.zero		1


	//   ....[112]....
        /*07e4*/ 	.word	0x00001010
        /*07e8*/ 	.word	0x000000ff
        /*07ec*/ 	.word	0x00000380
        /*07f0*/ 	.short	0x0100
        /*07f2*/ 	.byte	0x05
	.zero		1


	//   ....[113]....
        /*07f4*/ 	.word	0x00001020
        /*07f8*/ 	.word	0x000000ff
        /*07fc*/ 	.word	0x00000390
        /*0800*/ 	.short	0x0100
        /*0802*/ 	.byte	0x05
	.zero		1


	//   ....[114]....
        /*0804*/ 	.word	0x00001030
        /*0808*/ 	.word	0x000000ff
        /*080c*/ 	.word	0x00000388
        /*0810*/ 	.short	0x0100
        /*0812*/ 	.byte	0x05
	.zero		1


	//   ....[115]....
        /*0814*/ 	.word	0x00001040
        /*0818*/ 	.word	0x000000ff
        /*081c*/ 	.word	0x00000398
        /*0820*/ 	.short	0x0100
        /*0822*/ 	.byte	0x05
	.zero		1


	//   ....[116]....
        /*0824*/ 	.word	0x00001170
        /*0828*/ 	.word	0x000000ff
        /*082c*/ 	.word	0x000003a0
        /*0830*/ 	.short	0x0100
        /*0832*/ 	.byte	0x06
	.zero		1


	//   ....[117]....
        /*0834*/ 	.word	0x00001180
        /*0838*/ 	.word	0x000000ff
        /*083c*/ 	.word	0x000003c0
        /*0840*/ 	.short	0x0100
        /*0842*/ 	.byte	0x06
	.zero		1


	//   ....[118]....
        /*0844*/ 	.word	0x00001190
        /*0848*/ 	.word	0x000000ff
        /*084c*/ 	.word	0x000003a8
        /*0850*/ 	.short	0x0100
        /*0852*/ 	.byte	0x06
	.zero		1


	//   ....[119]....
        /*0854*/ 	.word	0x000011a0
        /*0858*/ 	.word	0x000000ff
        /*085c*/ 	.word	0x000003c8
        /*0860*/ 	.short	0x0100
        /*0862*/ 	.byte	0x06
	.zero		1


	//   ....[120]....
        /*0864*/ 	.word	0x000011b0
        /*0868*/ 	.word	0x000000ff
        /*086c*/ 	.word	0x000003b0
        /*0870*/ 	.short	0x0100
        /*0872*/ 	.byte	0x06
	.zero		1


	//   ....[121]....
        /*0874*/ 	.word	0x000011c0
        /*0878*/ 	.word	0x000000ff
        /*087c*/ 	.word	0x000003d0
        /*0880*/ 	.short	0x0100
        /*0882*/ 	.byte	0x06
	.zero		1


	//   ....[122]....
        /*0884*/ 	.word	0x000011d0
        /*0888*/ 	.word	0x000000ff
        /*088c*/ 	.word	0x000003b8
        /*0890*/ 	.short	0x0100
        /*0892*/ 	.byte	0x06
	.zero		1


	//   ....[123]....
        /*0894*/ 	.word	0x000011e0
        /*0898*/ 	.word	0x000000ff
        /*089c*/ 	.word	0x000003d8
        /*08a0*/ 	.short	0x0100
        /*08a2*/ 	.byte	0x06
	.zero		1


	//   ....[124]....
        /*08a4*/ 	.word	0x000012d0
        /*08a8*/ 	.word	0x000000ff
        /*08ac*/ 	.word	0x000003e0
        /*08b0*/ 	.short	0x0100
        /*08b2*/ 	.byte	0x05
	.zero		1


	//   ....[125]....
        /*08b4*/ 	.word	0x000012e0
        /*08b8*/ 	.word	0x000000ff
        /*08bc*/ 	.word	0x000003f0
        /*08c0*/ 	.short	0x0100
        /*08c2*/ 	.byte	0x05
	.zero		1


	//   ....[126]....
        /*08c4*/ 	.word	0x000012f0
        /*08c8*/ 	.word	0x000000ff
        /*08cc*/ 	.word	0x000003e8
        /*08d0*/ 	.short	0x0100
        /*08d2*/ 	.byte	0x05
	.zero		1


	//   ....[127]....
        /*08d4*/ 	.word	0x00001300
        /*08d8*/ 	.word	0x000000ff
        /*08dc*/ 	.word	0x000003f8
        /*08e0*/ 	.short	0x0100
        /*08e2*/ 	.byte	0x05
	.zero		1


	//   ....[128]....
        /*08e4*/ 	.word	0x00001bd0
        /*08e8*/ 	.word	0x00000003
        /*08ec*/ 	.word	0x000003f0
        /*08f0*/ 	.short	0x010a
        /*08f2*/ 	.byte	0xff
	.zero		1


	//   ....[129]....
        /*08f4*/ 	.word	0x00001c00
        /*08f8*/ 	.word	0x00000003
        /*08fc*/ 	.word	0x000003e0
        /*0900*/ 	.short	0x0101
        /*0902*/ 	.byte	0xff
	.zero		1


	//   ....[130]....
        /*0904*/ 	.word	0x00001cd0
        /*0908*/ 	.word	0x000000ff
        /*090c*/ 	.word	0x000001b0
        /*0910*/ 	.short	0x010a
        /*0912*/ 	.byte	0x08
	.zero		1


	//   ....[131]....
        /*0914*/ 	.word	0x00001d70
        /*0918*/ 	.word	0x000000ff
        /*091c*/ 	.word	0x000001b0
        /*0920*/ 	.short	0x010a
        /*0922*/ 	.byte	0x21
	.zero		1


	//   ....[132]....
        /*0924*/ 	.word	0x00001ed0
        /*0928*/ 	.word	0x000000ff
        /*092c*/ 	.word	0x000001b0
        /*0930*/ 	.short	0x010a
        /*0932*/ 	.byte	0x08
	.zero		1


	//   ....[133]....
        /*0934*/ 	.word	0x00001fc0
        /*0938*/ 	.word	0x000000ff
        /*093c*/ 	.word	0x00000378
        /*0940*/ 	.short	0x0101
        /*0942*/ 	.byte	0x04
	.zero		1


	//   ....[134]....
        /*0944*/ 	.word	0x00001fe0
        /*0948*/ 	.word	0x000000ff
        /*094c*/ 	.word	0x000001b0
        /*0950*/ 	.short	0x010a
        /*0952*/ 	.byte	0x08
	.zero		1


	//   ....[135]....
        /*0954*/ 	.word	0x00002060
        /*0958*/ 	.word	0x000000ff
        /*095c*/ 	.word	0x000001b0
        /*0960*/ 	.short	0x010a
        /*0962*/ 	.byte	0x11
	.zero		1


	//   ....[136]....
        /*0964*/ 	.word	0x000021c0
        /*0968*/ 	.word	0x000000ff
        /*096c*/ 	.word	0x000001b0
        /*0970*/ 	.short	0x010a
        /*0972*/ 	.byte	0x08
	.zero		1


	//   ....[137]....
        /*0974*/ 	.word	0x000022e0
        /*0978*/ 	.word	0x00000002
        /*097c*/ 	.word	0x00000380
        /*0980*/ 	.short	0x010a
        /*0982*/ 	.byte	0xff
	.zero		1


	//   ....[138]....
        /*0984*/ 	.word	0x000023a0
        /*0988*/ 	.word	0x00000002
        /*098c*/ 	.word	0x00000000
        /*0990*/ 	.short	0x0101
        /*0992*/ 	.byte	0xff
	.zero		1


	//   ....[139]....
        /*0994*/ 	.word	0x00002900
        /*0998*/ 	.word	0x000000ff
        /*099c*/ 	.word	0x00000000
        /*09a0*/ 	.short	0x010a
        /*09a2*/ 	.byte	0x05
	.zero		1


	//   ....[140]....
        /*09a4*/ 	.word	0x00002990
        /*09a8*/ 	.word	0x000000ff
        /*09ac*/ 	.word	0x00000000
        /*09b0*/ 	.short	0x010a
        /*09b2*/ 	.byte	0x05
	.zero		1


	//   ....[141]....
        /*09b4*/ 	.word	0x00002a20
        /*09b8*/ 	.word	0x000000ff
        /*09bc*/ 	.word	0x00000000
        /*09c0*/ 	.short	0x010a
        /*09c2*/ 	.byte	0x05
	.zero		1


	//   ....[142]....
        /*09c4*/ 	.word	0x00002ab0
        /*09c8*/ 	.word	0x000000ff
        /*09cc*/ 	.word	0x00000000
        /*09d0*/ 	.short	0x010a
        /*09d2*/ 	.byte	0x05
	.zero		1


	//   ....[143]....
        /*09d4*/ 	.word	0x00002b40
        /*09d8*/ 	.word	0x000000ff
        /*09dc*/ 	.word	0x00000000
        /*09e0*/ 	.short	0x010a
        /*09e2*/ 	.byte	0x05
	.zero		1


	//   ....[144]....
        /*09e4*/ 	.word	0x00002bd0
        /*09e8*/ 	.word	0x000000ff
        /*09ec*/ 	.word	0x00000000
        /*09f0*/ 	.short	0x010a
        /*09f2*/ 	.byte	0x05
	.zero		1


	//   ....[145]....
        /*09f4*/ 	.word	0x00002c60
        /*09f8*/ 	.word	0x000000ff
        /*09fc*/ 	.word	0x00000000
        /*0a00*/ 	.short	0x010a
        /*0a02*/ 	.byte	0x05
	.zero		1


	//   ....[146]....
        /*0a04*/ 	.word	0x00002cf0
        /*0a08*/ 	.word	0x000000ff
        /*0a0c*/ 	.word	0x00000000
        /*0a10*/ 	.short	0x010a
        /*0a12*/ 	.byte	0x05
	.zero		1


	//   ....[147]....
        /*0a14*/ 	.word	0x00002d80
        /*0a18*/ 	.word	0x000000ff
        /*0a1c*/ 	.word	0x00000000
        /*0a20*/ 	.short	0x010a
        /*0a22*/ 	.byte	0x05
	.zero		1


	//   ....[148]....
        /*0a24*/ 	.word	0x00002e10
        /*0a28*/ 	.word	0x000000ff
        /*0a2c*/ 	.word	0x00000000
        /*0a30*/ 	.short	0x010a
        /*0a32*/ 	.byte	0x05
	.zero		1


	//   ....[149]....
        /*0a34*/ 	.word	0x00002ea0
        /*0a38*/ 	.word	0x000000ff
        /*0a3c*/ 	.word	0x00000000
        /*0a40*/ 	.short	0x010a
        /*0a42*/ 	.byte	0x05
	.zero		1


	//   ....[150]....
        /*0a44*/ 	.word	0x00002f30
        /*0a48*/ 	.word	0x000000ff
        /*0a4c*/ 	.word	0x00000000
        /*0a50*/ 	.short	0x010a
        /*0a52*/ 	.byte	0x05
	.zero		1


	//   ....[151]....
        /*0a54*/ 	.word	0x00002fc0
        /*0a58*/ 	.word	0x000000ff
        /*0a5c*/ 	.word	0x00000000
        /*0a60*/ 	.short	0x010a
        /*0a62*/ 	.byte	0x05
	.zero		1


	//   ....[152]....
        /*0a64*/ 	.word	0x00003050
        /*0a68*/ 	.word	0x000000ff
        /*0a6c*/ 	.word	0x00000000
        /*0a70*/ 	.short	0x010a
        /*0a72*/ 	.byte	0x05
	.zero		1


	//   ....[153]....
        /*0a74*/ 	.word	0x000030e0
        /*0a78*/ 	.word	0x000000ff
        /*0a7c*/ 	.word	0x00000000
        /*0a80*/ 	.short	0x010a
        /*0a82*/ 	.byte	0x05
	.zero		1


	//   ....[154]....
        /*0a84*/ 	.word	0x00003170
        /*0a88*/ 	.word	0x000000ff
        /*0a8c*/ 	.word	0x00000000
        /*0a90*/ 	.short	0x010a
        /*0a92*/ 	.byte	0x05
	.zero		1


	//   ....[155]....
        /*0a94*/ 	.word	0x00003200
        /*0a98*/ 	.word	0x000000ff
        /*0a9c*/ 	.word	0x00000000
        /*0aa0*/ 	.short	0x010a
        /*0aa2*/ 	.byte	0x05
	.zero		1


	//   ....[156]....
        /*0aa4*/ 	.word	0x00003290
        /*0aa8*/ 	.word	0x000000ff
        /*0aac*/ 	.word	0x00000000
        /*0ab0*/ 	.short	0x010a
        /*0ab2*/ 	.byte	0x05
	.zero		1


	//   ....[157]....
        /*0ab4*/ 	.word	0x00003320
        /*0ab8*/ 	.word	0x000000ff
        /*0abc*/ 	.word	0x00000000
        /*0ac0*/ 	.short	0x010a
        /*0ac2*/ 	.byte	0x05
	.zero		1


	//   ....[158]....
        /*0ac4*/ 	.word	0x000033b0
        /*0ac8*/ 	.word	0x000000ff
        /*0acc*/ 	.word	0x00000000
        /*0ad0*/ 	.short	0x010a
        /*0ad2*/ 	.byte	0x05
	.zero		1


	//   ....[159]....
        /*0ad4*/ 	.word	0x00003440
        /*0ad8*/ 	.word	0x000000ff
        /*0adc*/ 	.word	0x00000000
        /*0ae0*/ 	.short	0x010a
        /*0ae2*/ 	.byte	0x05
	.zero		1


	//   ....[160]....
        /*0ae4*/ 	.word	0x000034d0
        /*0ae8*/ 	.word	0x000000ff
        /*0aec*/ 	.word	0x00000000
        /*0af0*/ 	.short	0x010a
        /*0af2*/ 	.byte	0x05
	.zero		1


	//   ....[161]....
        /*0af4*/ 	.word	0x00003560
        /*0af8*/ 	.word	0x000000ff
        /*0afc*/ 	.word	0x00000000
        /*0b00*/ 	.short	0x010a
        /*0b02*/ 	.byte	0x05
	.zero		1


	//   ....[162]....
        /*0b04*/ 	.word	0x000035f0
        /*0b08*/ 	.word	0x000000ff
        /*0b0c*/ 	.word	0x00000000
        /*0b10*/ 	.short	0x010a
        /*0b12*/ 	.byte	0x05
	.zero		1


	//   ....[163]....
        /*0b14*/ 	.word	0x00003680
        /*0b18*/ 	.word	0x000000ff
        /*0b1c*/ 	.word	0x00000000
        /*0b20*/ 	.short	0x010a
        /*0b22*/ 	.byte	0x05
	.zero		1


	//   ....[164]....
        /*0b24*/ 	.word	0x00003710
        /*0b28*/ 	.word	0x000000ff
        /*0b2c*/ 	.word	0x00000000
        /*0b30*/ 	.short	0x010a
        /*0b32*/ 	.byte	0x05
	.zero		1


	//   ....[165]....
        /*0b34*/ 	.word	0x000037a0
        /*0b38*/ 	.word	0x000000ff
        /*0b3c*/ 	.word	0x00000000
        /*0b40*/ 	.short	0x010a
        /*0b42*/ 	.byte	0x05
	.zero		1


	//   ....[166]....
        /*0b44*/ 	.word	0x00003830
        /*0b48*/ 	.word	0x000000ff
        /*0b4c*/ 	.word	0x00000000
        /*0b50*/ 	.short	0x010a
        /*0b52*/ 	.byte	0x05
	.zero		1


	//   ....[167]....
        /*0b54*/ 	.word	0x000038c0
        /*0b58*/ 	.word	0x000000ff
        /*0b5c*/ 	.word	0x00000000
        /*0b60*/ 	.short	0x010a
        /*0b62*/ 	.byte	0x05
	.zero		1


	//   ....[168]....
        /*0b64*/ 	.word	0x00003950
        /*0b68*/ 	.word	0x000000ff
        /*0b6c*/ 	.word	0x00000000
        /*0b70*/ 	.short	0x010a
        /*0b72*/ 	.byte	0x05
	.zero		1


	//   ....[169]....
        /*0b74*/ 	.word	0x000039e0
        /*0b78*/ 	.word	0x000000ff
        /*0b7c*/ 	.word	0x00000000
        /*0b80*/ 	.short	0x010a
        /*0b82*/ 	.byte	0x05
	.zero		1


	//   ....[170]....
        /*0b84*/ 	.word	0x00003a70
        /*0b88*/ 	.word	0x000000ff
        /*0b8c*/ 	.word	0x00000000
        /*0b90*/ 	.short	0x010a
        /*0b92*/ 	.byte	0x05
	.zero		1


	//   ....[171]....
        /*0b94*/ 	.word	0x00003b00
        /*0b98*/ 	.word	0x000000ff
        /*0b9c*/ 	.word	0x00000000
        /*0ba0*/ 	.short	0x010a
        /*0ba2*/ 	.byte	0x05
	.zero		1


	//   ....[172]....
        /*0ba4*/ 	.word	0x00003b90
        /*0ba8*/ 	.word	0x000000ff
        /*0bac*/ 	.word	0x00000000
        /*0bb0*/ 	.short	0x010a
        /*0bb2*/ 	.byte	0x05
	.zero		1


	//   ....[173]....
        /*0bb4*/ 	.word	0x00003c20
        /*0bb8*/ 	.word	0x000000ff
        /*0bbc*/ 	.word	0x00000000
        /*0bc0*/ 	.short	0x010a
        /*0bc2*/ 	.byte	0x05
	.zero		1


	//   ....[174]....
        /*0bc4*/ 	.word	0x00003cb0
        /*0bc8*/ 	.word	0x000000ff
        /*0bcc*/ 	.word	0x00000000
        /*0bd0*/ 	.short	0x010a
        /*0bd2*/ 	.byte	0x05
	.zero		1


	//   ....[175]....
        /*0bd4*/ 	.word	0x00003d40
        /*0bd8*/ 	.word	0x000000ff
        /*0bdc*/ 	.word	0x00000000
        /*0be0*/ 	.short	0x010a
        /*0be2*/ 	.byte	0x05
	.zero		1


	//   ....[176]....
        /*0be4*/ 	.word	0x00003dd0
        /*0be8*/ 	.word	0x000000ff
        /*0bec*/ 	.word	0x00000000
        /*0bf0*/ 	.short	0x010a
        /*0bf2*/ 	.byte	0x05
	.zero		1


	//   ....[177]....
        /*0bf4*/ 	.word	0x00003e60
        /*0bf8*/ 	.word	0x000000ff
        /*0bfc*/ 	.word	0x00000000
        /*0c00*/ 	.short	0x010a
        /*0c02*/ 	.byte	0x05
	.zero		1


	//   ....[178]....
        /*0c04*/ 	.word	0x00003ef0
        /*0c08*/ 	.word	0x000000ff
        /*0c0c*/ 	.word	0x00000000
        /*0c10*/ 	.short	0x010a
        /*0c12*/ 	.byte	0x05
	.zero		1


	//   ....[179]....
        /*0c14*/ 	.word	0x00003f80
        /*0c18*/ 	.word	0x000000ff
        /*0c1c*/ 	.word	0x00000000
        /*0c20*/ 	.short	0x010a
        /*0c22*/ 	.byte	0x05
	.zero		1


	//   ....[180]....
        /*0c24*/ 	.word	0x00004010
        /*0c28*/ 	.word	0x000000ff
        /*0c2c*/ 	.word	0x00000000
        /*0c30*/ 	.short	0x010a
        /*0c32*/ 	.byte	0x05
	.zero		1


	//   ....[181]....
        /*0c34*/ 	.word	0x000040a0
        /*0c38*/ 	.word	0x000000ff
        /*0c3c*/ 	.word	0x00000000
        /*0c40*/ 	.short	0x010a
        /*0c42*/ 	.byte	0x05
	.zero		1


	//   ....[182]....
        /*0c44*/ 	.word	0x00004130
        /*0c48*/ 	.word	0x000000ff
        /*0c4c*/ 	.word	0x00000000
        /*0c50*/ 	.short	0x010a
        /*0c52*/ 	.byte	0x05
	.zero		1


	//   ....[183]....
        /*0c54*/ 	.word	0x000041c0
        /*0c58*/ 	.word	0x000000ff
        /*0c5c*/ 	.word	0x00000000
        /*0c60*/ 	.short	0x010a
        /*0c62*/ 	.byte	0x05
	.zero		1


	//   ....[184]....
        /*0c64*/ 	.word	0x00004250
        /*0c68*/ 	.word	0x000000ff
        /*0c6c*/ 	.word	0x00000000
        /*0c70*/ 	.short	0x010a
        /*0c72*/ 	.byte	0x05
	.zero		1


	//   ....[185]....
        /*0c74*/ 	.word	0x000042e0
        /*0c78*/ 	.word	0x000000ff
        /*0c7c*/ 	.word	0x00000000
        /*0c80*/ 	.short	0x010a
        /*0c82*/ 	.byte	0x05
	.zero		1


	//   ....[186]....
        /*0c84*/ 	.word	0x00004370
        /*0c88*/ 	.word	0x000000ff
        /*0c8c*/ 	.word	0x00000000
        /*0c90*/ 	.short	0x010a
        /*0c92*/ 	.byte	0x05
	.zero		1


	//   ....[187]....
        /*0c94*/ 	.word	0x00004400
        /*0c98*/ 	.word	0x000000ff
        /*0c9c*/ 	.word	0x00000000
        /*0ca0*/ 	.short	0x010a
        /*0ca2*/ 	.byte	0x05
	.zero		1


	//   ....[188]....
        /*0ca4*/ 	.word	0x00004490
        /*0ca8*/ 	.word	0x000000ff
        /*0cac*/ 	.word	0x00000000
        /*0cb0*/ 	.short	0x010a
        /*0cb2*/ 	.byte	0x05
	.zero		1


	//   ....[189]....
        /*0cb4*/ 	.word	0x00004520
        /*0cb8*/ 	.word	0x000000ff
        /*0cbc*/ 	.word	0x00000000
        /*0cc0*/ 	.short	0x010a
        /*0cc2*/ 	.byte	0x05
	.zero		1


	//   ....[190]....
        /*0cc4*/ 	.word	0x000045b0
        /*0cc8*/ 	.word	0x000000ff
        /*0ccc*/ 	.word	0x00000000
        /*0cd0*/ 	.short	0x010a
        /*0cd2*/ 	.byte	0x05
	.zero		1


	//   ....[191]....
        /*0cd4*/ 	.word	0x00004640
        /*0cd8*/ 	.word	0x000000ff
        /*0cdc*/ 	.word	0x00000000
        /*0ce0*/ 	.short	0x010a
        /*0ce2*/ 	.byte	0x05
	.zero		1


	//   ....[192]....
        /*0ce4*/ 	.word	0x000046e0
        /*0ce8*/ 	.word	0x00000000
        /*0cec*/ 	.word	0x00000000
        /*0cf0*/ 	.short	0x010a
        /*0cf2*/ 	.byte	0xff
	.zero		1


	//   ....[193]....
        /*0cf4*/ 	.word	0x00004800
        /*0cf8*/ 	.word	0x00000000
        /*0cfc*/ 	.word	0x000003e0
        /*0d00*/ 	.short	0x010a
        /*0d02*/ 	.byte	0xff
	.zero		1


	//   ....[194]....
        /*0d04*/ 	.word	0x00004860
        /*0d08*/ 	.word	0x00000004
        /*0d0c*/ 	.word	0x00000000
        /*0d10*/ 	.short	0x0101
        /*0d12*/ 	.byte	0xff
	.zero		1


	//   ....[195]....
        /*0d14*/ 	.word	0x00004880
        /*0d18*/ 	.word	0x000000ff
        /*0d1c*/ 	.word	0x00000390
        /*0d20*/ 	.short	0x010a
        /*0d22*/ 	.byte	0x05
	.zero		1


	//   ....[196]....
        /*0d24*/ 	.word	0x000049a0
        /*0d28*/ 	.word	0x00000000
        /*0d2c*/ 	.word	0x00000380
        /*0d30*/ 	.short	0x010a
        /*0d32*/ 	.byte	0xff
	.zero		1


	//   ....[197]....
        /*0d34*/ 	.word	0x00004ab0
        /*0d38*/ 	.word	0x00000000
        /*0d3c*/ 	.word	0x00000000
        /*0d40*/ 	.short	0x0101
        /*0d42*/ 	.byte	0xff
	.zero		1


	//   ....[198]....
        /*0d44*/ 	.word	0x00004b40
        /*0d48*/ 	.word	0x000000ff
        /*0d4c*/ 	.word	0x00000390
        /*0d50*/ 	.short	0x0106
        /*0d52*/ 	.byte	0x05
	.zero		1


	//   ....[199]....
        /*0d54*/ 	.word	0x00004b60
        /*0d58*/ 	.word	0x000000ff
        /*0d5c*/ 	.word	0x00000390
        /*0d60*/ 	.short	0x010a
        /*0d62*/ 	.byte	0x05
	.zero		1


	//   ....[200]....
        /*0d64*/ 	.word	0x00004bf0
        /*0d68*/ 	.word	0x000000ff
        /*0d6c*/ 	.word	0x00000390
        /*0d70*/ 	.short	0x0106
        /*0d72*/ 	.byte	0x04
	.zero		1


	//   ....[201]....
        /*0d74*/ 	.word	0x00004c30
        /*0d78*/ 	.word	0x00000000
        /*0d7c*/ 	.word	0x00000390
        /*0d80*/ 	.short	0x010a
        /*0d82*/ 	.byte	0xff
	.zero		1


	//   ....[202]....
        /*0d84*/ 	.word	0x00005110
        /*0d88*/ 	.word	0x00000000
        /*0d8c*/ 	.word	0x00000380
        /*0d90*/ 	.short	0x010a
        /*0d92*/ 	.byte	0xff
	.zero		1


	//   ....[203]....
        /*0d94*/ 	.word	0x00005210
        /*0d98*/ 	.word	0x00000003
        /*0d9c*/ 	.word	0x00000000
        /*0da0*/ 	.short	0x0101
        /*0da2*/ 	.byte	0xff
	.zero		1


	//   ....[204]....
        /*0da4*/ 	.word	0x00005220
        /*0da8*/ 	.word	0x000000ff
        /*0dac*/ 	.word	0x00000000
        /*0db0*/ 	.short	0x010a
        /*0db2*/ 	.byte	0x04
	.zero		1


	//   ....[205]....
        /*0db4*/ 	.word	0x00005240
        /*0db8*/ 	.word	0x000000ff
        /*0dbc*/ 	.word	0x000003c0
        /*0dc0*/ 	.short	0x010a
        /*0dc2*/ 	.byte	0x09
	.zero		1


	//   ....[206]....
        /*0dc4*/ 	.word	0x00005380
        /*0dc8*/ 	.word	0x000000ff
        /*0dcc*/ 	.word	0x00000000
        /*0dd0*/ 	.short	0x010a
        /*0dd2*/ 	.byte	0x07
	.zero		1


	//   ....[207]....
        /*0dd4*/ 	.word	0x000054b0
        /*0dd8*/ 	.word	0x000000ff
        /*0ddc*/ 	.word	0x00000000
        /*0de0*/ 	.short	0x010a
        /*0de2*/ 	.byte	0x04
	.zero		1


	//   ....[208]....
        /*0de4*/ 	.word	0x00005660
        /*0de8*/ 	.word	0x000000ff
        /*0dec*/ 	.word	0x00000000
        /*0df0*/ 	.short	0x010a
        /*0df2*/ 	.byte	0x05
	.zero		1


	//   ....[209]....
        /*0df4*/ 	.word	0x000056f0
        /*0df8*/ 	.word	0x000000ff
        /*0dfc*/ 	.word	0x00000000
        /*0e00*/ 	.short	0x010a
        /*0e02*/ 	.byte	0x05
	.zero		1


	//   ....[210]....
        /*0e04*/ 	.word	0x00005780
        /*0e08*/ 	.word	0x000000ff
        /*0e0c*/ 	.word	0x00000000
        /*0e10*/ 	.short	0x010a
        /*0e12*/ 	.byte	0x05
	.zero		1


	//   ....[211]....
        /*0e14*/ 	.word	0x00005810
        /*0e18*/ 	.word	0x000000ff
        /*0e1c*/ 	.word	0x00000000
        /*0e20*/ 	.short	0x010a
        /*0e22*/ 	.byte	0x07
	.zero		1


	//   ....[212]....
        /*0e24*/ 	.word	0x00005c50
        /*0e28*/ 	.word	0x00000000
        /*0e2c*/ 	.word	0x00000380
        /*0e30*/ 	.short	0x010a
        /*0e32*/ 	.byte	0xff
	.zero		1


	//   ....[213]....
        /*0e34*/ 	.word	0x00005d40
        /*0e38*/ 	.word	0x00000000
        /*0e3c*/ 	.word	0x00000000
        /*0e40*/ 	.short	0x0101
        /*0e42*/ 	.byte	0xff
	.zero		1


	//   ....[214]....
        /*0e44*/ 	.word	0x00006060
        /*0e48*/ 	.word	0x000000ff
        /*0e4c*/ 	.word	0x00000378
        /*0e50*/ 	.short	0x010a
        /*0e52*/ 	.byte	0x06
	.zero		1


	//   ....[215]....
        /*0e54*/ 	.word	0x000061e0
        /*0e58*/ 	.word	0x000000ff
        /*0e5c*/ 	.word	0x00000368
        /*0e60*/ 	.short	0x010a
        /*0e62*/ 	.byte	0x06
	.zero		1


	//   ....[216]....
        /*0e64*/ 	.word	0x00006510
        /*0e68*/ 	.word	0x000000ff
        /*0e6c*/ 	.word	0x00000360
        /*0e70*/ 	.short	0x010b
        /*0e72*/ 	.byte	0x06
	.zero		1


	//   ....[217]....
        /*0e74*/ 	.word	0x00006530
        /*0e78*/ 	.word	0x000000ff
        /*0e7c*/ 	.word	0x00000000
        /*0e80*/ 	.short	0x0101
        /*0e82*/ 	.byte	0x25
	.zero		1


	//   ....[218]....
        /*0e84*/ 	.word	0x00006570
        /*0e88*/ 	.word	0x00000000
        /*0e8c*/ 	.word	0x00000368
        /*0e90*/ 	.short	0x010a
        /*0e92*/ 	.byte	0xff
	.zero		1


	//   ....[219]....
        /*0e94*/ 	.word	0x000068d0
        /*0e98*/ 	.word	0x00000000
        /*0e9c*/ 	.word	0x00000380
        /*0ea0*/ 	.short	0x010a
        /*0ea2*/ 	.byte	0xff
	.zero		1


	//   ....[220]....
        /*0ea4*/ 	.word	0x000069e0
        /*0ea8*/ 	.word	0x00000000
        /*0eac*/ 	.word	0x00000000
        /*0eb0*/ 	.short	0x0101
        /*0eb2*/ 	.byte	0xff
	.zero		1


	//   ....[221]....
        /*0eb4*/ 	.word	0x00007390
        /*0eb8*/ 	.word	0x000000ff
        /*0ebc*/ 	.word	0x00000360
        /*0ec0*/ 	.short	0x010a
        /*0ec2*/ 	.byte	0x2b
	.zero		1


	//   ....[222]....
        /*0ec4*/ 	.word	0x000073b0
        /*0ec8*/ 	.word	0x0000005c
        /*0ecc*/ 	.word	0x000003a0
        /*0ed0*/ 	.short	0x010a
        /*0ed2*/ 	.byte	0xff
	.zero		1


	//   ....[223]....
        /*0ed4*/ 	.word	0x00007500
        /*0ed8*/ 	.word	0x000000ff
        /*0edc*/ 	.word	0x00000360
        /*0ee0*/ 	.short	0x010a
        /*0ee2*/ 	.byte	0x2b
	.zero		1


	//   ....[224]....
        /*0ee4*/ 	.word	0x000075e0
        /*0ee8*/ 	.word	0x000000ff
        /*0eec*/ 	.word	0x00000000
        /*0ef0*/ 	.short	0x0101
        /*0ef2*/ 	.byte	0x04
	.zero		1


	//   ....[225]....
        /*0ef4*/ 	.word	0x00007640
        /*0ef8*/ 	.word	0x0000005c
        /*0efc*/ 	.word	0x000003a0
        /*0f00*/ 	.short	0x010a
        /*0f02*/ 	.byte	0xff
	.zero		1


	//   ....[226]....
        /*0f04*/ 	.word	0x00007a10
        /*0f08*/ 	.word	0x000000ff
        /*0f0c*/ 	.word	0x00000000
        /*0f10*/ 	.short	0x0101
        /*0f12*/ 	.byte	0x05
	.zero		1


	//   ....[227]....
        /*0f14*/ 	.word	0x000082a0
        /*0f18*/ 	.word	0x00000003
        /*0f1c*/ 	.word	0x000003f0
        /*0f20*/ 	.short	0x010a
        /*0f22*/ 	.byte	0xff
	.zero		1


	//   ....[228]....
        /*0f24*/ 	.word	0x00008300
        /*0f28*/ 	.word	0x00000002
        /*0f2c*/ 	.word	0x000001b0
        /*0f30*/ 	.short	0x010a
        /*0f32*/ 	.byte	0xff
	.zero		1


	//   ....[229]....
        /*0f34*/ 	.word	0x00008360
        /*0f38*/ 	.word	0x00000002
        /*0f3c*/ 	.word	0x000001b0
        /*0f40*/ 	.short	0x010a
        /*0f42*/ 	.byte	0xff
	.zero		1


	//   ....[230]....
        /*0f44*/ 	.word	0x000083b0
        /*0f48*/ 	.word	0x00000002
        /*0f4c*/ 	.word	0x00000380
        /*0f50*/ 	.short	0x010a
        /*0f52*/ 	.byte	0xff
	.zero		1


	//   ....[231]....
        /*0f54*/ 	.word	0x00008410
        /*0f58*/ 	.word	0x00000000
        /*0f5c*/ 	.word	0x00000000
        /*0f60*/ 	.short	0x010a
        /*0f62*/ 	.byte	0xff
	.zero		1


	//   ....[232]....
        /*0f64*/ 	.word	0x00008470
        /*0f68*/ 	.word	0x00000000
        /*0f6c*/ 	.word	0x00000000
        /*0f70*/ 	.short	0x010a
        /*0f72*/ 	.byte	0xff
	.zero		1


	//   ....[233]....
        /*0f74*/ 	.word	0x000084d0
        /*0f78*/ 	.word	0x00000000
        /*0f7c*/ 	.word	0x00000000
        /*0f80*/ 	.short	0x010a
        /*0f82*/ 	.byte	0xff
	.zero		1


	//   ....[234]....
        /*0f84*/ 	.word	0x00008530
        /*0f88*/ 	.word	0x00000000
        /*0f8c*/ 	.word	0x00000000
        /*0f90*/ 	.short	0x010a
        /*0f92*/ 	.byte	0xff
	.zero		1


	//   ....[235]....
        /*0f94*/ 	.word	0x00008590
        /*0f98*/ 	.word	0x00000000
        /*0f9c*/ 	.word	0x00000000
        /*0fa0*/ 	.short	0x010a
        /*0fa2*/ 	.byte	0xff
	.zero		1


	//   ....[236]....
        /*0fa4*/ 	.word	0x000085f0
        /*0fa8*/ 	.word	0x00000000
        /*0fac*/ 	.word	0x00000000
        /*0fb0*/ 	.short	0x010a
        /*0fb2*/ 	.byte	0xff
	.zero		1


	//   ....[237]....
        /*0fb4*/ 	.word	0x00008650
        /*0fb8*/ 	.word	0x00000000
        /*0fbc*/ 	.word	0x00000000
        /*0fc0*/ 	.short	0x010a
        /*0fc2*/ 	.byte	0xff
	.zero		1


	//   ....[238]....
        /*0fc4*/ 	.word	0x000086b0
        /*0fc8*/ 	.word	0x00000000
        /*0fcc*/ 	.word	0x00000000
        /*0fd0*/ 	.short	0x010a
        /*0fd2*/ 	.byte	0xff
	.zero		1


	//   ....[239]....
        /*0fd4*/ 	.word	0x00008710
        /*0fd8*/ 	.word	0x00000000
        /*0fdc*/ 	.word	0x00000000
        /*0fe0*/ 	.short	0x010a
        /*0fe2*/ 	.byte	0xff
	.zero		1


	//   ....[240]....
        /*0fe4*/ 	.word	0x00008770
        /*0fe8*/ 	.word	0x00000000
        /*0fec*/ 	.word	0x00000000
        /*0ff0*/ 	.short	0x010a
        /*0ff2*/ 	.byte	0xff
	.zero		1


	//   ....[241]....
        /*0ff4*/ 	.word	0x000087d0
        /*0ff8*/ 	.word	0x00000000
        /*0ffc*/ 	.word	0x00000000
        /*1000*/ 	.short	0x010a
        /*1002*/ 	.byte	0xff
	.zero		1


	//   ....[242]....
        /*1004*/ 	.word	0x00008830
        /*1008*/ 	.word	0x00000000
        /*100c*/ 	.word	0x00000000
        /*1010*/ 	.short	0x010a
        /*1012*/ 	.byte	0xff
	.zero		1


	//   ....[243]....
        /*1014*/ 	.word	0x00008890
        /*1018*/ 	.word	0x00000000
        /*101c*/ 	.word	0x00000000
        /*1020*/ 	.short	0x010a
        /*1022*/ 	.byte	0xff
	.zero		1


	//   ....[244]....
        /*1024*/ 	.word	0x000088f0
        /*1028*/ 	.word	0x00000000
        /*102c*/ 	.word	0x00000000
        /*1030*/ 	.short	0x010a
        /*1032*/ 	.byte	0xff
	.zero		1


	//   ....[245]....
        /*1034*/ 	.word	0x00008950
        /*1038*/ 	.word	0x00000000
        /*103c*/ 	.word	0x00000000
        /*1040*/ 	.short	0x010a
        /*1042*/ 	.byte	0xff
	.zero		1


	//   ....[246]....
        /*1044*/ 	.word	0x000089b0
        /*1048*/ 	.word	0x00000000
        /*104c*/ 	.word	0x00000000
        /*1050*/ 	.short	0x010a
        /*1052*/ 	.byte	0xff
	.zero		1


	//   ....[247]....
        /*1054*/ 	.word	0x00008a10
        /*1058*/ 	.word	0x00000000
        /*105c*/ 	.word	0x00000000
        /*1060*/ 	.short	0x010a
        /*1062*/ 	.byte	0xff
	.zero		1


	//   ....[248]....
        /*1064*/ 	.word	0x00008a70
        /*1068*/ 	.word	0x00000000
        /*106c*/ 	.word	0x00000000
        /*1070*/ 	.short	0x010a
        /*1072*/ 	.byte	0xff
	.zero		1


	//   ....[249]....
        /*1074*/ 	.word	0x00008ad0
        /*1078*/ 	.word	0x00000000
        /*107c*/ 	.word	0x00000000
        /*1080*/ 	.short	0x010a
        /*1082*/ 	.byte	0xff
	.zero		1


	//   ....[250]....
        /*1084*/ 	.word	0x00008b30
        /*1088*/ 	.word	0x00000000
        /*108c*/ 	.word	0x00000000
        /*1090*/ 	.short	0x010a
        /*1092*/ 	.byte	0xff
	.zero		1


	//   ....[251]....
        /*1094*/ 	.word	0x00008b90
        /*1098*/ 	.word	0x00000000
        /*109c*/ 	.word	0x00000000
        /*10a0*/ 	.short	0x010a
        /*10a2*/ 	.byte	0xff
	.zero		1


	//   ....[252]....
        /*10a4*/ 	.word	0x00008bf0
        /*10a8*/ 	.word	0x00000000
        /*10ac*/ 	.word	0x00000000
        /*10b0*/ 	.short	0x010a
        /*10b2*/ 	.byte	0xff
	.zero		1


	//   ....[253]....
        /*10b4*/ 	.word	0x00008c50
        /*10b8*/ 	.word	0x00000000
        /*10bc*/ 	.word	0x00000000
        /*10c0*/ 	.short	0x010a
        /*10c2*/ 	.byte	0xff
	.zero		1


	//   ....[254]....
        /*10c4*/ 	.word	0x00008cb0
        /*10c8*/ 	.word	0x00000000
        /*10cc*/ 	.word	0x00000000
        /*10d0*/ 	.short	0x010a
        /*10d2*/ 	.byte	0xff
	.zero		1


	//   ....[255]....
        /*10d4*/ 	.word	0x00008d10
        /*10d8*/ 	.word	0x00000000
        /*10dc*/ 	.word	0x00000000
        /*10e0*/ 	.short	0x010a
        /*10e2*/ 	.byte	0xff
	.zero		1


	//   ....[0]....
        /*10e4*/ 	.word	0x00008d70
        /*10e8*/ 	.word	0x00000000
        /*10ec*/ 	.word	0x00000000
        /*10f0*/ 	.short	0x010a
        /*10f2*/ 	.byte	0xff
	.zero		1


	//   ....[1]....
        /*10f4*/ 	.word	0x00008dd0
        /*10f8*/ 	.word	0x00000000
        /*10fc*/ 	.word	0x00000000
        /*1100*/ 	.short	0x010a
        /*1102*/ 	.byte	0xff
	.zero		1


	//   ....[2]....
        /*1104*/ 	.word	0x00008e30
        /*1108*/ 	.word	0x00000000
        /*110c*/ 	.word	0x00000000
        /*1110*/ 	.short	0x010a
        /*1112*/ 	.byte	0xff
	.zero		1


	//   ....[3]....
        /*1114*/ 	.word	0x00008e90
        /*1118*/ 	.word	0x00000000
        /*111c*/ 	.word	0x00000000
        /*1120*/ 	.short	0x010a
        /*1122*/ 	.byte	0xff
	.zero		1


	//   ....[4]....
        /*1124*/ 	.word	0x00008ef0
        /*1128*/ 	.word	0x00000000
        /*112c*/ 	.word	0x00000000
        /*1130*/ 	.short	0x010a
        /*1132*/ 	.byte	0xff
	.zero		1


	//   ....[5]....
        /*1134*/ 	.word	0x00008f50
        /*1138*/ 	.word	0x00000000
        /*113c*/ 	.word	0x00000000
        /*1140*/ 	.short	0x010a
        /*1142*/ 	.byte	0xff
	.zero		1


	//   ....[6]....
        /*1144*/ 	.word	0x00008fb0
        /*1148*/ 	.word	0x00000000
        /*114c*/ 	.word	0x00000000
        /*1150*/ 	.short	0x010a
        /*1152*/ 	.byte	0xff
	.zero		1


	//   ....[7]....
        /*1154*/ 	.word	0x00009010
        /*1158*/ 	.word	0x00000000
        /*115c*/ 	.word	0x00000000
        /*1160*/ 	.short	0x010a
        /*1162*/ 	.byte	0xff
	.zero		1


	//   ....[8]....
        /*1164*/ 	.word	0x00009070
        /*1168*/ 	.word	0x00000000
        /*116c*/ 	.word	0x00000000
        /*1170*/ 	.short	0x010a
        /*1172*/ 	.byte	0xff
	.zero		1


	//   ....[9]....
        /*1174*/ 	.word	0x000090d0
        /*1178*/ 	.word	0x00000000
        /*117c*/ 	.word	0x00000000
        /*1180*/ 	.short	0x010a
        /*1182*/ 	.byte	0xff
	.zero		1


	//   ....[10]....
        /*1184*/ 	.word	0x00009130
        /*1188*/ 	.word	0x00000000
        /*118c*/ 	.word	0x00000000
        /*1190*/ 	.short	0x010a
        /*1192*/ 	.byte	0xff
	.zero		1


	//   ....[11]....
        /*1194*/ 	.word	0x00009190
        /*1198*/ 	.word	0x00000000
        /*119c*/ 	.word	0x00000000
        /*11a0*/ 	.short	0x010a
        /*11a2*/ 	.byte	0xff
	.zero		1


	//   ....[12]....
        /*11a4*/ 	.word	0x000091f0
        /*11a8*/ 	.word	0x00000000
        /*11ac*/ 	.word	0x00000000
        /*11b0*/ 	.short	0x010a
        /*11b2*/ 	.byte	0xff
	.zero		1


	//   ....[13]....
        /*11b4*/ 	.word	0x00009250
        /*11b8*/ 	.word	0x00000000
        /*11bc*/ 	.word	0x00000000
        /*11c0*/ 	.short	0x010a
        /*11c2*/ 	.byte	0xff
	.zero		1


	//   ....[14]....
        /*11c4*/ 	.word	0x000092b0
        /*11c8*/ 	.word	0x00000000
        /*11cc*/ 	.word	0x00000000
        /*11d0*/ 	.short	0x010a
        /*11d2*/ 	.byte	0xff
	.zero		1


	//   ....[15]....
        /*11d4*/ 	.word	0x00009310
        /*11d8*/ 	.word	0x00000000
        /*11dc*/ 	.word	0x00000000
        /*11e0*/ 	.short	0x010a
        /*11e2*/ 	.byte	0xff
	.zero		1


	//   ....[16]....
        /*11e4*/ 	.word	0x00009370
        /*11e8*/ 	.word	0x00000000
        /*11ec*/ 	.word	0x00000000
        /*11f0*/ 	.short	0x010a
        /*11f2*/ 	.byte	0xff
	.zero		1


	//   ....[17]....
        /*11f4*/ 	.word	0x000093d0
        /*11f8*/ 	.word	0x00000000
        /*11fc*/ 	.word	0x00000000
        /*1200*/ 	.short	0x010a
        /*1202*/ 	.byte	0xff
	.zero		1


	//   ....[18]....
        /*1204*/ 	.word	0x00009430
        /*1208*/ 	.word	0x00000000
        /*120c*/ 	.word	0x00000000
        /*1210*/ 	.short	0x010a
        /*1212*/ 	.byte	0xff
	.zero		1


	//   ....[19]....
        /*1214*/ 	.word	0x00009490
        /*1218*/ 	.word	0x00000000
        /*121c*/ 	.word	0x00000000
        /*1220*/ 	.short	0x010a
        /*1222*/ 	.byte	0xff
	.zero		1


	//   ....[20]....
        /*1224*/ 	.word	0x000094f0
        /*1228*/ 	.word	0x00000000
        /*122c*/ 	.word	0x00000000
        /*1230*/ 	.short	0x010a
        /*1232*/ 	.byte	0xff
	.zero		1


	//   ....[21]....
        /*1234*/ 	.word	0x00009550
        /*1238*/ 	.word	0x00000000
        /*123c*/ 	.word	0x00000000
        /*1240*/ 	.short	0x010a
        /*1242*/ 	.byte	0xff
	.zero		1


	//   ....[22]....
        /*1244*/ 	.word	0x000095b0
        /*1248*/ 	.word	0x00000000
        /*124c*/ 	.word	0x00000000
        /*1250*/ 	.short	0x010a
        /*1252*/ 	.byte	0xff
	.zero		1


	//   ....[23]....
        /*1254*/ 	.word	0x00009610
        /*1258*/ 	.word	0x00000000
        /*125c*/ 	.word	0x00000000
        /*1260*/ 	.short	0x010a
        /*1262*/ 	.byte	0xff
	.zero		1


	//   ....[24]....
        /*1264*/ 	.word	0x00009670
        /*1268*/ 	.word	0x00000000
        /*126c*/ 	.word	0x00000000
        /*1270*/ 	.short	0x010a
        /*1272*/ 	.byte	0xff
	.zero		1


	//   ....[25]....
        /*1274*/ 	.word	0x000096d0
        /*1278*/ 	.word	0x00000000
        /*127c*/ 	.word	0x00000000
        /*1280*/ 	.short	0x010a
        /*1282*/ 	.byte	0xff
	.zero		1


	//   ....[26]....
        /*1284*/ 	.word	0x00009730
        /*1288*/ 	.word	0x00000000
        /*128c*/ 	.word	0x00000000
        /*1290*/ 	.short	0x010a
        /*1292*/ 	.byte	0xff
	.zero		1


	//   ....[27]....
        /*1294*/ 	.word	0x00009790
        /*1298*/ 	.word	0x00000000
        /*129c*/ 	.word	0x00000000
        /*12a0*/ 	.short	0x010a
        /*12a2*/ 	.byte	0xff
	.zero		1


	//   ....[28]....
        /*12a4*/ 	.word	0x000097e0
        /*12a8*/ 	.word	0x00000000
        /*12ac*/ 	.word	0x000003e0
        /*12b0*/ 	.short	0x010a
        /*12b2*/ 	.byte	0xff
	.zero		1


	//   ....[29]....
        /*12b4*/ 	.word	0x00009840
        /*12b8*/ 	.word	0x00000000
        /*12bc*/ 	.word	0x00000390
        /*12c0*/ 	.short	0x010a
        /*12c2*/ 	.byte	0xff
	.zero		1


	//   ....[30]....
        /*12c4*/ 	.word	0x00009890
        /*12c8*/ 	.word	0x00000000
        /*12cc*/ 	.word	0x00000380
        /*12d0*/ 	.short	0x010a
        /*12d2*/ 	.byte	0xff
	.zero		1


	//   ....[31]....
        /*12d4*/ 	.word	0x000098f0
        /*12d8*/ 	.word	0x00000000
        /*12dc*/ 	.word	0x00000390
        /*12e0*/ 	.short	0x010a
        /*12e2*/ 	.byte	0xff
	.zero		1


	//   ....[32]....
        /*12e4*/ 	.word	0x00009940
        /*12e8*/ 	.word	0x00000000
        /*12ec*/ 	.word	0x00000380
        /*12f0*/ 	.short	0x010a
        /*12f2*/ 	.byte	0xff
	.zero		1


	//   ....[33]....
        /*12f4*/ 	.word	0x000099a0
        /*12f8*/ 	.word	0x00000003
        /*12fc*/ 	.word	0x000003c0
        /*1300*/ 	.short	0x010a
        /*1302*/ 	.byte	0xff
	.zero		1


	//   ....[34]....
        /*1304*/ 	.word	0x00009a00
        /*1308*/ 	.word	0x00000000
        /*130c*/ 	.word	0x00000000
        /*1310*/ 	.short	0x010a
        /*1312*/ 	.byte	0xff
	.zero		1


	//   ....[35]....
        /*1314*/ 	.word	0x00009a60
        /*1318*/ 	.word	0x00000000
        /*131c*/ 	.word	0x00000000
        /*1320*/ 	.short	0x010a
        /*1322*/ 	.byte	0xff
	.zero		1


	//   ....[36]....
        /*1324*/ 	.word	0x00009ac0
        /*1328*/ 	.word	0x00000000
        /*132c*/ 	.word	0x00000000
        /*1330*/ 	.short	0x010a
        /*1332*/ 	.byte	0xff
	.zero		1


	//   ....[37]....
        /*1334*/ 	.word	0x00009b20
        /*1338*/ 	.word	0x00000000
        /*133c*/ 	.word	0x00000000
        /*1340*/ 	.short	0x010a
        /*1342*/ 	.byte	0xff
	.zero		1


	//   ....[38]....
        /*1344*/ 	.word	0x00009b80
        /*1348*/ 	.word	0x00000000
        /*134c*/ 	.word	0x00000000
        /*1350*/ 	.short	0x010a
        /*1352*/ 	.byte	0xff
	.zero		1


	//   ....[39]....
        /*1354*/ 	.word	0x00009bd0
        /*1358*/ 	.word	0x00000000
        /*135c*/ 	.word	0x00000380
        /*1360*/ 	.short	0x010a
        /*1362*/ 	.byte	0xff
	.zero		1


	//   ....[40]....
        /*1364*/ 	.word	0x00009c30
        /*1368*/ 	.word	0x00000000
        /*136c*/ 	.word	0x00000378
        /*1370*/ 	.short	0x010a
        /*1372*/ 	.byte	0xff
	.zero		1


	//   ....[41]....
        /*1374*/ 	.word	0x00009c90
        /*1378*/ 	.word	0x00000003
        /*137c*/ 	.word	0x00000368
        /*1380*/ 	.short	0x010a
        /*1382*/ 	.byte	0xff
	.zero		1


	//   ....[42]....
        /*1384*/ 	.word	0x00009ce0
        /*1388*/ 	.word	0x00000000
        /*138c*/ 	.word	0x00000380
        /*1390*/ 	.short	0x010a
        /*1392*/ 	.byte	0xff
	.zero		1


	//   ....[43]....
        /*1394*/ 	.word	0x00009d40
        /*1398*/ 	.word	0x00000000
        /*139c*/ 	.word	0x00000360
        /*13a0*/ 	.short	0x010a
        /*13a2*/ 	.byte	0xff
	.zero		1


	//   ....[44]....
        /*13a4*/ 	.word	0x00009d90
        /*13a8*/ 	.word	0x0000005c
        /*13ac*/ 	.word	0x000003a0
        /*13b0*/ 	.short	0x010a
        /*13b2*/ 	.byte	0xff
	.zero		1


	//----- nvinfo : EIATTR_NUM_MBARRIERS
	.align		4
.L_47:
        /*13b4*/ 	.byte	0x03, 0x38
        /*13b6*/ 	.short	0x0080


	//----- nvinfo : EIATTR_EXIT_INSTR_OFFSETS
	.align		4
        /*13b8*/ 	.byte	0x04, 0x1c
        /*13ba*/ 	.short	(.L_49 - .L_48)


	//   ....[0]....
.L_48:
        /*13bc*/ 	.word	0x00004710


	//   ....[1]....
        /*13c0*/ 	.word	0x00004c00


	//   ....[2]....
        /*13c4*/ 	.word	0x00004c60


	//   ....[3]....
        /*13c8*/ 	.word	0x00005a70


	//   ....[4]....
        /*13cc*/ 	.word	0x000065a0


	//   ....[5]....
        /*13d0*/ 	.word	0x000065e0


	//   ....[6]....
        /*13d4*/ 	.word	0x00008290


	//----- nvinfo : EIATTR_MAX_THREADS
	.align		4
.L_49:
        /*13d8*/ 	.byte	0x04, 0x05
        /*13da*/ 	.short	(.L_51 - .L_50)
.L_50:
        /*13dc*/ 	.word	0x00000100
        /*13e0*/ 	.word	0x00000001
        /*13e4*/ 	.word	0x00000001


	//----- nvinfo : EIATTR_CRS_STACK_SIZE
	.align		4
.L_51:
        /*13e8*/ 	.byte	0x04, 0x1e
        /*13ea*/ 	.short	(.L_53 - .L_52)
.L_52:
        /*13ec*/ 	.word	0x00000000


	//----- nvinfo : EIATTR_CBANK_PARAM_SIZE
	.align		4
.L_53:
        /*13f0*/ 	.byte	0x03, 0x19
        /*13f2*/ 	.short	0x0800


	//----- nvinfo : EIATTR_PARAM_CBANK
	.align		4
        /*13f4*/ 	.byte	0x04, 0x0a
        /*13f6*/ 	.short	(.L_55 - .L_54)
	.align		4
.L_54:
        /*13f8*/ 	.word	index@(.nv.constant0._ZN7cutlass13device_kernelINS_4gemm6kernel13GemmUniversalIN4cute5tupleIJiiiiEEENS1_10collective13CollectiveMmaINS1_35MainloopSm100TmaUmmaWarpSpecializedILi54ELi2ELi4ENS5_IJNS4_1CILi1EEESB_SB_EEEEENS5_IJNSA_ILi64EEESE_NSA_ILi32EEEEEENS_12float_e4m3_tENS5_IJlSB_lEEESH_SI_NS4_8TiledMMAINS4_8MMA_AtomIJNS4_10MMA_TraitsINS4_19SM100_MMA_F8F6F4_SSEJSH_SH_fSE_SE_NS4_17integral_constantINS4_4UMMA5MajorELSP_0EEESQ_NSN_INSO_7ScaleInELSR_0EEESS_EEEEEENS4_6LayoutISC_NS5_IJNSA_ILi0EEESW_SW_EEEEENS5_IJNS4_10UnderscoreESZ_SZ_EEEEENS4_13SM90_TMA_LOADENS4_14ComposedLayoutINS4_7SwizzleILi1ELi4ELi3EEENS4_18smem_ptr_flag_bitsILi8EEENSV_INS5_IJNSA_ILi8EEESF_EEENS5_IJSF_SB_EEEEEEEvNS4_8identityES12_S1C_vS1D_EENS_8epilogue10collective18CollectiveEpilogueINS1F_23Sm100TmaWarpSpecializedILi1ELi1ELi32ELb0ELb0EEEJSG_NS5_IJNSV_ISE_SB_EES1K_EEESH_SI_SH_SI_NS1F_6fusion15FusionCallbacksIS1J_NS1M_17LinearCombinationISH_fSH_fLNS_15FloatRoundStyleE2EEESG_S1L_JEEENS4_5SM1004TMEM4LOAD26SM100_TMEM_LOAD_16dp32b32xES12_NS13_INS14_ILi2ELi4ELi3EEES17_NSV_INS5_IJS18_SE_EEENS5_IJSE_SB_EEEEEEENS4_39AutoVectorizingCopyWithAssumedAlignmentILi128EEENS4_14SM90_TMA_STOREES20_S22_S22_EEEvvEEEEvNT_6ParamsE)
        /*13fc*/ 	.short	0x0380
        /*13fe*/ 	.short	0x0800


	//----- nvinfo : EIATTR_SW_WAR
	.align		4
.L_55:
        /*1400*/ 	.byte	0x04, 0x36
        /*1402*/ 	.short	(.L_57 - .L_56)
.L_56:
        /*1404*/ 	.word	0x00000008
.L_57:


//--------------------- .nv.callgraph             --------------------------
	.section	.nv.callgraph,"",@"SHT_CUDA_CALLGRAPH"
	.align	4
	.sectionentsize	8
	.align		4
        /*0000*/ 	.word	0x00000000
	.align		4
        /*0004*/ 	.word	0xffffffff
	.align		4
        /*0008*/ 	.word	index@(_ZN7cutlass13device_kernelINS_4gemm6kernel13GemmUniversalIN4cute5tupleIJiiiiEEENS1_10collective13CollectiveMmaINS1_35MainloopSm100TmaUmmaWarpSpecializedILi54ELi2ELi4ENS5_IJNS4_1CILi1EEESB_SB_EEEEENS5_IJNSA_ILi64EEESE_NSA_ILi32EEEEEENS_12float_e4m3_tENS5_IJlSB_lEEESH_SI_NS4_8TiledMMAINS4_8MMA_AtomIJNS4_10MMA_TraitsINS4_19SM100_MMA_F8F6F4_SSEJSH_SH_fSE_SE_NS4_17integral_constantINS4_4UMMA5MajorELSP_0EEESQ_NSN_INSO_7ScaleInELSR_0EEESS_EEEEEENS4_6LayoutISC_NS5_IJNSA_ILi0EEESW_SW_EEEEENS5_IJNS4_10UnderscoreESZ_SZ_EEEEENS4_13SM90_TMA_LOADENS4_14ComposedLayoutINS4_7SwizzleILi1ELi4ELi3EEENS4_18smem_ptr_flag_bitsILi8EEENSV_INS5_IJNSA_ILi8EEESF_EEENS5_IJSF_SB_EEEEEEEvNS4_8identityES12_S1C_vS1D_EENS_8epilogue10collective18CollectiveEpilogueINS1F_23Sm100TmaWarpSpecializedILi1ELi1ELi32ELb0ELb0EEEJSG_NS5_IJNSV_ISE_SB_EES1K_EEESH_SI_SH_SI_NS1F_6fusion15FusionCallbacksIS1J_NS1M_17LinearCombinationISH_fSH_fLNS_15FloatRoundStyleE2EEESG_S1L_JEEENS4_5SM1004TMEM4LOAD26SM100_TMEM_LOAD_16dp32b32xES12_NS13_INS14_ILi2ELi4ELi3EEES17_NSV_INS5_IJS18_SE_EEENS5_IJSE_SB_EEEEEEENS4_39AutoVectorizingCopyWithAssumedAlignmentILi128EEENS4_14SM90_TMA_STOREES20_S22_S22_EEEvvEEEEvNT_6ParamsE)
	.align		4
        /*000c*/ 	.word	index@(__assertfail)
	.align		4
        /*0010*/ 	.word	0x00000000
	.align		4
        /*0014*/ 	.word	0xfffffffe
	.align		4
        /*0018*/ 	.word	0x00000000
	.align		4
        /*001c*/ 	.word	0xfffffffd
	.align		4
        /*0020*/ 	.word	0x00000000
	.align		4
        /*0024*/ 	.word	0xfffffffc


//--------------------- .nv.constant4             --------------------------
	.section	.nv.constant4,"a",@progbits
	.align	8
	.align		8
.nv.constant4:
        /*0000*/ 	.dword	__assertfail
	.align		8
        /*0008*/ 	.dword	__unnamed_1
	.align		8
        /*0010*/ 	.dword	__unnamed_2
	.align		8
        /*0018*/ 	.dword	_ZN40_INTERNAL_7cf2a3de_4_k_cu_bf99354e_263784cuda3std3__45__cpo5beginE
	.align		8
        /*0020*/ 	.dword	_ZN40_INTERNAL_7cf2a3de_4_k_cu_bf99354e_263784cuda3std3__45__cpo3endE
	.align		8
        /*0028*/ 	.dword	_ZN40_INTERNAL_7cf2a3de_4_k_cu_bf99354e_263784cuda3std3__45__cpo6cbeginE
	.align		8
        /*0030*/ 	.dword	_ZN40_INTERNAL_7cf2a3de_4_k_cu_bf99354e_263784cuda3std3__45__cpo4cendE
	.align		8
        /*0038*/ 	.dword	_ZN40_INTERNAL_7cf2a3de_4_k_cu_bf99354e_263784cuda3std3__442_GLOBAL__N__7cf2a3de_4_k_cu_bf99354e_263786ignoreE
	.align		8
        /*0040*/ 	.dword	_ZN40_INTERNAL_7cf2a3de_4_k_cu_bf99354e_263784cuda3std3__419piecewise_constructE
	.align		8
        /*0048*/ 	.dword	_ZN40_INTERNAL_7cf2a3de_4_k_cu_bf99354e_263784cuda3std3__48in_placeE
	.align		8
        /*0050*/ 	.dword	_ZN40_INTERNAL_7cf2a3de_4_k_cu_bf99354e_263784cuda3std6ranges3__45__cpo4swapE
	.align		8
        /*0058*/ 	.dword	_ZN40_INTERNAL_7cf2a3de_4_k_cu_bf99354e_263784cuda3std6ranges3__45__cpo9iter_moveE
	.align		8
        /*0060*/ 	.dword	_ZN40_INTERNAL_7cf2a3de_4_k_cu_bf99354e_263784cute7productE
	.align		8
        /*0068*/ 	.dword	_ZN40_INTERNAL_7cf2a3de_4_k_cu_bf99354e_263784cute1_E
	.align		8
        /*0070*/ 	.dword	$str$25
	.align		8
        /*0078*/ 	.dword	$str$26
	.align		8
        /*0080*/ 	.dword	$str$27
	.align		8
        /*0088*/ 	.dword	$str$28


//--------------------- .text._ZN7cutlass13device_kernelINS_4gemm6kernel13GemmUniversalIN4cute5tupleIJiiiiEEENS1_10collective13CollectiveMmaINS1_35MainloopSm100TmaUmmaWarpSpecializedILi54ELi2ELi4ENS5_IJNS4_1CILi1EEESB_SB_EEEEENS5_IJNSA_ILi64EEESE_NSA_ILi32EEEEEENS_12float_e4m3_tENS5_IJlSB_lEEESH_SI_NS4_8TiledMMAINS4_8MMA_AtomIJNS4_10MMA_TraitsINS4_19SM100_MMA_F8F6F4_SSEJSH_SH_fSE_SE_NS4_17integral_constantINS4_4UMMA5MajorELSP_0EEESQ_NSN_INSO_7ScaleInELSR_0EEESS_EEEEEENS4_6LayoutISC_NS5_IJNSA_ILi0EEESW_SW_EEEEENS5_IJNS4_10UnderscoreESZ_SZ_EEEEENS4_13SM90_TMA_LOADENS4_14ComposedLayoutINS4_7SwizzleILi1ELi4ELi3EEENS4_18smem_ptr_flag_bitsILi8EEENSV_INS5_IJNSA_ILi8EEESF_EEENS5_IJSF_SB_EEEEEEEvNS4_8identityES12_S1C_vS1D_EENS_8epilogue10collective18CollectiveEpilogueINS1F_23Sm100TmaWarpSpecializedILi1ELi1ELi32ELb0ELb0EEEJSG_NS5_IJNSV_ISE_SB_EES1K_EEESH_SI_SH_SI_NS1F_6fusion15FusionCallbacksIS1J_NS1M_17LinearCombinationISH_fSH_fLNS_15FloatRoundStyleE2EEESG_S1L_JEEENS4_5SM1004TMEM4LOAD26SM100_TMEM_LOAD_16dp32b32xES12_NS13_INS14_ILi2ELi4ELi3EEES17_NSV_INS5_IJS18_SE_EEENS5_IJSE_SB_EEEEEEENS4_39AutoVectorizingCopyWithAssumedAlignmentILi128EEENS4_14SM90_TMA_STOREES20_S22_S22_EEEvvEEEEvNT_6ParamsE --------------------------
	.section	.text._ZN7cutlass13device_kernelINS_4gemm6kernel13GemmUniversalIN4cute5tupleIJiiiiEEENS1_10collective13CollectiveMmaINS1_35MainloopSm100TmaUmmaWarpSpecializedILi54ELi2ELi4ENS5_IJNS4_1CILi1EEESB_SB_EEEEENS5_IJNSA_ILi64EEESE_NSA_ILi32EEEEEENS_12float_e4m3_tENS5_IJlSB_lEEESH_SI_NS4_8TiledMMAINS4_8MMA_AtomIJNS4_10MMA_TraitsINS4_19SM100_MMA_F8F6F4_SSEJSH_SH_fSE_SE_NS4_17integral_constantINS4_4UMMA5MajorELSP_0EEESQ_NSN_INSO_7ScaleInELSR_0EEESS_EEEEEENS4_6LayoutISC_NS5_IJNSA_ILi0EEESW_SW_EEEEENS5_IJNS4_10UnderscoreESZ_SZ_EEEEENS4_13SM90_TMA_LOADENS4_14ComposedLayoutINS4_7SwizzleILi1ELi4ELi3EEENS4_18smem_ptr_flag_bitsILi8EEENSV_INS5_IJNSA_ILi8EEESF_EEENS5_IJSF_SB_EEEEEEEvNS4_8identityES12_S1C_vS1D_EENS_8epilogue10collective18CollectiveEpilogueINS1F_23Sm100TmaWarpSpecializedILi1ELi1ELi32ELb0ELb0EEEJSG_NS5_IJNSV_ISE_SB_EES1K_EEESH_SI_SH_SI_NS1F_6fusion15FusionCallbacksIS1J_NS1M_17LinearCombinationISH_fSH_fLNS_15FloatRoundStyleE2EEESG_S1L_JEEENS4_5SM1004TMEM4LOAD26SM100_TMEM_LOAD_16dp32b32xES12_NS13_INS14_ILi2ELi4ELi3EEES17_NSV_INS5_IJS18_SE_EEENS5_IJSE_SB_EEEEEEENS4_39AutoVectorizingCopyWithAssumedAlignmentILi128EEENS4_14SM90_TMA_STOREES20_S22_S22_EEEvvEEEEvNT_6ParamsE,"ax",@progbits
	.align	128
.text._ZN7cutlass13device_kernelINS_4gemm6kernel13GemmUniversalIN4cute5tupleIJiiiiEEENS1_10collective13CollectiveMmaINS1_35MainloopSm100TmaUmmaWarpSpecializedILi54ELi2ELi4ENS5_IJNS4_1CILi1EEESB_SB_EEEEENS5_IJNSA_ILi64EEESE_NSA_ILi32EEEEEENS_12float_e4m3_tENS5_IJlSB_lEEESH_SI_NS4_8TiledMMAINS4_8MMA_AtomIJNS4_10MMA_TraitsINS4_19SM100_MMA_F8F6F4_SSEJSH_SH_fSE_SE_NS4_17integral_constantINS4_4UMMA5MajorELSP_0EEESQ_NSN_INSO_7ScaleInELSR_0EEESS_EEEEEENS4_6LayoutISC_NS5_IJNSA_ILi0EEESW_SW_EEEEENS5_IJNS4_10UnderscoreESZ_SZ_EEEEENS4_13SM90_TMA_LOADENS4_14ComposedLayoutINS4_7SwizzleILi1ELi4ELi3EEENS4_18smem_ptr_flag_bitsILi8EEENSV_INS5_IJNSA_ILi8EEESF_EEENS5_IJSF_SB_EEEEEEEvNS4_8identityES12_S1C_vS1D_EENS_8epilogue10collective18CollectiveEpilogueINS1F_23Sm100TmaWarpSpecializedILi1ELi1ELi32ELb0ELb0EEEJSG_NS5_IJNSV_ISE_SB_EES1K_EEESH_SI_SH_SI_NS1F_6fusion15FusionCallbacksIS1J_NS1M_17LinearCombinationISH_fSH_fLNS_15FloatRoundStyleE2EEESG_S1L_JEEENS4_5SM1004TMEM4LOAD26SM100_TMEM_LOAD_16dp32b32xES12_NS13_INS14_ILi2ELi4ELi3EEES17_NSV_INS5_IJS18_SE_EEENS5_IJSE_SB_EEEEEEENS4_39AutoVectorizingCopyWithAssumedAlignmentILi128EEENS4_14SM90_TMA_STOREES20_S22_S22_EEEvvEEEEvNT_6ParamsE:
        .type           _ZN7cutlass13device_kernelINS_4gemm6kernel13GemmUniversalIN4cute5tupleIJiiiiEEENS1_10collective13CollectiveMmaINS1_35MainloopSm100TmaUmmaWarpSpecializedILi54ELi2ELi4ENS5_IJNS4_1CILi1EEESB_SB_EEEEENS5_IJNSA_ILi64EEESE_NSA_ILi32EEEEEENS_12float_e4m3_tENS5_IJlSB_lEEESH_SI_NS4_8TiledMMAINS4_8MMA_AtomIJNS4_10MMA_TraitsINS4_19SM100_MMA_F8F6F4_SSEJSH_SH_fSE_SE_NS4_17integral_constantINS4_4UMMA5MajorELSP_0EEESQ_NSN_INSO_7ScaleInELSR_0EEESS_EEEEEENS4_6LayoutISC_NS5_IJNSA_ILi0EEESW_SW_EEEEENS5_IJNS4_10UnderscoreESZ_SZ_EEEEENS4_13SM90_TMA_LOADENS4_14ComposedLayoutINS4_7SwizzleILi1ELi4ELi3EEENS4_18smem_ptr_flag_bitsILi8EEENSV_INS5_IJNSA_ILi8EEESF_EEENS5_IJSF_SB_EEEEEEEvNS4_8identityES12_S1C_vS1D_EENS_8epilogue10collective18CollectiveEpilogueINS1F_23Sm100TmaWarpSpecializedILi1ELi1ELi32ELb0ELb0EEEJSG_NS5_IJNSV_ISE_SB_EES1K_EEESH_SI_SH_SI_NS1F_6fusion15FusionCallbacksIS1J_NS1M_17LinearCombinationISH_fSH_fLNS_15FloatRoundStyleE2EEESG_S1L_JEEENS4_5SM1004TMEM4LOAD26SM100_TMEM_LOAD_16dp32b32xES12_NS13_INS14_ILi2ELi4ELi3EEES17_NSV_INS5_IJS18_SE_EEENS5_IJSE_SB_EEEEEEENS4_39AutoVectorizingCopyWithAssumedAlignmentILi128EEENS4_14SM90_TMA_STOREES20_S22_S22_EEEvvEEEEvNT_6ParamsE,@function
        .size           _ZN7cutlass13device_kernelINS_4gemm6kernel13GemmUniversalIN4cute5tupleIJiiiiEEENS1_10collective13CollectiveMmaINS1_35MainloopSm100TmaUmmaWarpSpecializedILi54ELi2ELi4ENS5_IJNS4_1CILi1EEESB_SB_EEEEENS5_IJNSA_ILi64EEESE_NSA_ILi32EEEEEENS_12float_e4m3_tENS5_IJlSB_lEEESH_SI_NS4_8TiledMMAINS4_8MMA_AtomIJNS4_10MMA_TraitsINS4_19SM100_MMA_F8F6F4_SSEJSH_SH_fSE_SE_NS4_17integral_constantINS4_4UMMA5MajorELSP_0EEESQ_NSN_INSO_7ScaleInELSR_0EEESS_EEEEEENS4_6LayoutISC_NS5_IJNSA_ILi0EEESW_SW_EEEEENS5_IJNS4_10UnderscoreESZ_SZ_EEEEENS4_13SM90_TMA_LOADENS4_14ComposedLayoutINS4_7SwizzleILi1ELi4ELi3EEENS4_18smem_ptr_flag_bitsILi8EEENSV_INS5_IJNSA_ILi8EEESF_EEENS5_IJSF_SB_EEEEEEEvNS4_8identityES12_S1C_vS1D_EENS_8epilogue10collective18CollectiveEpilogueINS1F_23Sm100TmaWarpSpecializedILi1ELi1ELi32ELb0ELb0EEEJSG_NS5_IJNSV_ISE_SB_EES1K_EEESH_SI_SH_SI_NS1F_6fusion15FusionCallbacksIS1J_NS1M_17LinearCombinationISH_fSH_fLNS_15FloatRoundStyleE2EEESG_S1L_JEEENS4_5SM1004TMEM4LOAD26SM100_TMEM_LOAD_16dp32b32xES12_NS13_INS14_ILi2ELi4ELi3EEES17_NSV_INS5_IJS18_SE_EEENS5_IJSE_SB_EEEEEEENS4_39AutoVectorizingCopyWithAssumedAlignmentILi128EEENS4_14SM90_TMA_STOREES20_S22_S22_EEEvvEEEEvNT_6ParamsE,(.L_x_279 - _ZN7cutlass13device_kernelINS_4gemm6kernel13GemmUniversalIN4cute5tupleIJiiiiEEENS1_10collective13CollectiveMmaINS1_35MainloopSm100TmaUmmaWarpSpecializedILi54ELi2ELi4ENS5_IJNS4_1CILi1EEESB_SB_EEEEENS5_IJNSA_ILi64EEESE_NSA_ILi32EEEEEENS_12float_e4m3_tENS5_IJlSB_lEEESH_SI_NS4_8TiledMMAINS4_8MMA_AtomIJNS4_10MMA_TraitsINS4_19SM100_MMA_F8F6F4_SSEJSH_SH_fSE_SE_NS4_17integral_constantINS4_4UMMA5MajorELSP_0EEESQ_NSN_INSO_7ScaleInELSR_0EEESS_EEEEEENS4_6LayoutISC_NS5_IJNSA_ILi0EEESW_SW_EEEEENS5_IJNS4_10UnderscoreESZ_SZ_EEEEENS4_13SM90_TMA_LOADENS4_14ComposedLayoutINS4_7SwizzleILi1ELi4ELi3EEENS4_18smem_ptr_flag_bitsILi8EEENSV_INS5_IJNSA_ILi8EEESF_EEENS5_IJSF_SB_EEEEEEEvNS4_8identityES12_S1C_vS1D_EENS_8epilogue10collective18CollectiveEpilogueINS1F_23Sm100TmaWarpSpecializedILi1ELi1ELi32ELb0ELb0EEEJSG_NS5_IJNSV_ISE_SB_EES1K_EEESH_SI_SH_SI_NS1F_6fusion15FusionCallbacksIS1J_NS1M_17LinearCombinationISH_fSH_fLNS_15FloatRoundStyleE2EEESG_S1L_JEEENS4_5SM1004TMEM4LOAD26SM100_TMEM_LOAD_16dp32b32xES12_NS13_INS14_ILi2ELi4ELi3EEES17_NSV_INS5_IJS18_SE_EEENS5_IJSE_SB_EEEEEEENS4_39AutoVectorizingCopyWithAssumedAlignmentILi128EEENS4_14SM90_TMA_STOREES20_S22_S22_EEEvvEEEEvNT_6ParamsE)
        .other          _ZN7cutlass13device_kernelINS_4gemm6kernel13GemmUniversalIN4cute5tupleIJiiiiEEENS1_10collective13CollectiveMmaINS1_35MainloopSm100TmaUmmaWarpSpecializedILi54ELi2ELi4ENS5_IJNS4_1CILi1EEESB_SB_EEEEENS5_IJNSA_ILi64EEESE_NSA_ILi32EEEEEENS_12float_e4m3_tENS5_IJlSB_lEEESH_SI_NS4_8TiledMMAINS4_8MMA_AtomIJNS4_10MMA_TraitsINS4_19SM100_MMA_F8F6F4_SSEJSH_SH_fSE_SE_NS4_17integral_constantINS4_4UMMA5MajorELSP_0EEESQ_NSN_INSO_7ScaleInELSR_0EEESS_EEEEEENS4_6LayoutISC_NS5_IJNSA_ILi0EEESW_SW_EEEEENS5_IJNS4_10UnderscoreESZ_SZ_EEEEENS4_13SM90_TMA_LOADENS4_14ComposedLayoutINS4_7SwizzleILi1ELi4ELi3EEENS4_18smem_ptr_flag_bitsILi8EEENSV_INS5_IJNSA_ILi8EEESF_EEENS5_IJSF_SB_EEEEEEEvNS4_8identityES12_S1C_vS1D_EENS_8epilogue10collective18CollectiveEpilogueINS1F_23Sm100TmaWarpSpecializedILi1ELi1ELi32ELb0ELb0EEEJSG_NS5_IJNSV_ISE_SB_EES1K_EEESH_SI_SH_SI_NS1F_6fusion15FusionCallbacksIS1J_NS1M_17LinearCombinationISH_fSH_fLNS_15FloatRoundStyleE2EEESG_S1L_JEEENS4_5SM1004TMEM4LOAD26SM100_TMEM_LOAD_16dp32b32xES12_NS13_INS14_ILi2ELi4ELi3EEES17_NSV_INS5_IJS18_SE_EEENS5_IJSE_SB_EEEEEEENS4_39AutoVectorizingCopyWithAssumedAlignmentILi128EEENS4_14SM90_TMA_STOREES20_S22_S22_EEEvvEEEEvNT_6ParamsE,@"STO_CUDA_ENTRY STV_DEFAULT"
_ZN7cutlass13device_kernelINS_4gemm6kernel13GemmUniversalIN4cute5tupleIJiiiiEEENS1_10collective13CollectiveMmaINS1_35MainloopSm100TmaUmmaWarpSpecializedILi54ELi2ELi4ENS5_IJNS4_1CILi1EEESB_SB_EEEEENS5_IJNSA_ILi64EEESE_NSA_ILi32EEEEEENS_12float_e4m3_tENS5_IJlSB_lEEESH_SI_NS4_8TiledMMAINS4_8MMA_AtomIJNS4_10MMA_TraitsINS4_19SM100_MMA_F8F6F4_SSEJSH_SH_fSE_SE_NS4_17integral_constantINS4_4UMMA5MajorELSP_0EEESQ_NSN_INSO_7ScaleInELSR_0EEESS_EEEEEENS4_6LayoutISC_NS5_IJNSA_ILi0EEESW_SW_EEEEENS5_IJNS4_10UnderscoreESZ_SZ_EEEEENS4_13SM90_TMA_LOADENS4_14ComposedLayoutINS4_7SwizzleILi1ELi4ELi3EEENS4_18smem_ptr_flag_bitsILi8EEENSV_INS5_IJNSA_ILi8EEESF_EEENS5_IJSF_SB_EEEEEEEvNS4_8identityES12_S1C_vS1D_EENS_8epilogue10collective18CollectiveEpilogueINS1F_23Sm100TmaWarpSpecializedILi1ELi1ELi32ELb0ELb0EEEJSG_NS5_IJNSV_ISE_SB_EES1K_EEESH_SI_SH_SI_NS1F_6fusion15FusionCallbacksIS1J_NS1M_17LinearCombinationISH_fSH_fLNS_15FloatRoundStyleE2EEESG_S1L_JEEENS4_5SM1004TMEM4LOAD26SM100_TMEM_LOAD_16dp32b32xES12_NS13_INS14_ILi2ELi4ELi3EEES17_NSV_INS5_IJS18_SE_EEENS5_IJSE_SB_EEEEEEENS4_39AutoVectorizingCopyWithAssumedAlignmentILi128EEENS4_14SM90_TMA_STOREES20_S22_S22_EEEvvEEEEvNT_6ParamsE:
[----:B------:R-:W1:Y:S01]  /*0000*/  LDC R1, c[0x0][0x37c] ;  /* 0x0000df00ff017b82 */ /* 0x000e620000000800 */
[----:B------:R-:W2:Y:S01]  /*0010*/  S2R R101, SR_TID.X ;  /* 0x0000000000657919 */ /* 0x000ea20000002100 */
[----:B------:R-:W3:Y:S01]  /*0020*/  LDCU.64 UR4, c[0x0][0x890] ;  /* 0x00011200ff0477ac */ /* 0x000ee20008000a00 */
[----:B------:R-:W-:Y:S02]  /*0030*/  PRMT R96, RZ, 0x7610, R96 ;  /* 0x00007610ff607816 */ /* 0x000fe40000000060 */
[----:B------:R-:W-:Y:S01]  /*0040*/  ELECT P5, URZ, PT ;  /* 0x0000000000ff782f */ /* 0x000fe200038a0000 */
[----:B------:R-:W4:Y:S01]  /*0050*/  LDCU.64 UR40, c[0x0][0x358] ;  /* 0x00006b00ff2877ac */ /* 0x000f220008000a00 */
[----:B---3--:R-:W-:-:S04]  /*0060*/  UISETP.NE.U32.AND UP0, UPT, UR4, URZ, UPT ;  /* 0x000000ff0400728c */ /* 0x008fc8000bf05070 */
[----:B------:R-:W-:Y:S01]  /*0070*/  UISETP.NE.AND.EX UP0, UPT, UR5, URZ, UPT, UP0 ;  /* 0x000000ff0500728c */ /* 0x000fe2000bf05300 */
[----:B--2---:R-:W-:-:S05]  /*0080*/  SHF.R.U32.HI R104, RZ, 0x5, R101 ;  /* 0x00000005ff687819 */ /* 0x004fca0000011665 */
[----:B------:R-:W2:Y:S02]  /*0090*/  SHFL.IDX PT, R0, R104, RZ, 0x1f ;  /* 0x00001fff68007589 */ /* 0x000ea400000e0000 */
[----:B--2---:R-:W-:Y:S01]  /*00a0*/  R2UR UR8, R0 ;  /* 0x00000000000872ca */ /* 0x004fe200000e0000 */
[----:B-1--4-:R-:W-:-:S14]  /*00b0*/  BRA.U UP0, `(.L_x_0) ;  /* 0x00000001002c7547 */ /* 0x012fdc000b800000 */
[----:B------:R-:W1:Y:S02]  /*00c0*/  LDCU.64 UR6, c[0x0][0x888] ;  /* 0x00011100ff0677ac */ /* 0x000e640008000a00 */
[----:B-1----:R-:W-:-:S04]  /*00d0*/  UISETP.NE.U32.AND UP0, UPT, UR6, URZ, UPT ;  /* 0x000000ff0600728c */ /* 0x002fc8000bf05070 */
[----:B------:R-:W-:-:S09]  /*00e0*/  UISETP.NE.AND.EX UP0, UPT, UR7, URZ, UPT, UP0 ;  /* 0x000000ff0700728c */ /* 0x000fd2000bf05300 */
[----:B------:R-:W-:Y:S05]  /*00f0*/  BRA.U !UP0, `(.L_x_1) ;  /* 0x0000000108107547 */ /* 0x000fea000b800000 */
[----:B------:R-:W1:Y:S02]  /*0100*/  LDC.64 R2, c[0x0][0x888] ;  /* 0x00022200ff027b82 */ /* 0x000e640000000a00 */
[----:B-1----:R1:W5:Y:S01]  /*0110*/  LDG.E R49, desc[UR40][R2.64] ;  /* 0x0000002802317981 */ /* 0x002362000c1e1900 */
[----:B------:R-:W-:Y:S01]  /*0120*/  HFMA2 R96, -RZ, RZ, 0, 5.9604644775390625e-08 ;  /* 0x00000001ff607431 */ /* 0x000fe200000001ff */
[----:B------:R-:W-:Y:S05]  /*0130*/  BRA `(.L_x_0) ;  /* 0x00000000000c7947 */ /* 0x000fea0003800000 */
.L_x_1:
[----:B------:R-:W1:Y:S01]  /*0140*/  LDCU UR6, c[0x0][0x880] ;  /* 0x00011000ff0677ac */ /* 0x000e620008000800 */
[----:B------:R-:W-:Y:S01]  /*0150*/  HFMA2 R96, -RZ, RZ, 0, 5.9604644775390625e-08 ;  /* 0x00000001ff607431 */ /* 0x000fe200000001ff */
[----:B-1----:R-:W-:-:S07]  /*0160*/  MOV R49, UR6 ;  /* 0x0000000600317c02 */ /* 0x002fce0008000f00 */
.L_x_0:
[----:B------:R-:W2:Y:S02]  /*0170*/  LDCU.64 UR6, c[0x0][0x8b0] ;  /* 0x00011600ff0677ac */ /* 0x000ea40008000a00 */
[----:B--2---:R-:W-:-:S04]  /*0180*/  UISETP.NE.U32.AND UP0, UPT, UR6, URZ, UPT ;  /* 0x000000ff0600728c */ /* 0x004fc8000bf05070 */
[----:B------:R-:W-:-:S09]  /*0190*/  UISETP.NE.AND.EX UP0, UPT, UR7, URZ, UPT, UP0 ;  /* 0x000000ff0700728c */ /* 0x000fd2000bf05300 */
[----:B------:R-:W-:Y:S05]  /*01a0*/  BRA.U UP0, `(.L_x_2) ;  /* 0x0000000100247547 */ /* 0x000fea000b800000 */
[----:B------:R-:W2:Y:S02]  /*01b0*/  LDCU.64 UR6, c[0x0][0x8a8] ;  /* 0x00011500ff0677ac */ /* 0x000ea40008000a00 */
[----:B--2---:R-:W-:-:S04]  /*01c0*/  UISETP.NE.U32.AND UP0, UPT, UR6, URZ, UPT ;  /* 0x000000ff0600728c */ /* 0x004fc8000bf05070 */
[----:B------:R-:W-:-:S09]  /*01d0*/  UISETP.NE.AND.EX UP0, UPT, UR7, URZ, UPT, UP0 ;  /* 0x000000ff0700728c */ /* 0x000fd2000bf05300 */
[----:B------:R-:W-:Y:S05]  /*01e0*/  BRA.U !UP0, `(.L_x_3) ;  /* 0x00000001080c7547 */ /* 0x000fea000b800000 */
[----:B-1----:R-:W1:Y:S02]  /*01f0*/  LDC.64 R2, c[0x0][0x8a8] ;  /* 0x00022a00ff027b82 */ /* 0x002e640000000a00 */
[----:B-1----:R2:W5:Y:S01]  /*0200*/  LDG.E R47, desc[UR40][R2.64] ;  /* 0x00000028022f7981 */ /* 0x002562000c1e1900 */
[----:B------:R-:W-:Y:S05]  /*0210*/  BRA `(.L_x_2) ;  /* 0x0000000000087947 */ /* 0x000fea0003800000 */
.L_x_3:
[----:B------:R-:W2:Y:S02]  /*0220*/  LDCU UR6, c[0x0][0x8a0] ;  /* 0x00011400ff0677ac */ /* 0x000ea40008000800 */
[----:B--2---:R-:W-:Y:S02]  /*0230*/  MOV R47, UR6 ;  /* 0x00000006002f7c02 */ /* 0x004fe40008000f00 */
.L_x_2:
[----:B------:R-:W-:Y:S01]  /*0240*/  IMAD.U32 R0, RZ, RZ, UR8 ;  /* 0x00000008ff007e24 */ /* 0x000fe2000f8e00ff */
[----:B------:R-:W-:Y:S04]  /*0250*/  BSSY.RECONVERGENT B0, `(.L_x_4) ;  /* 0x000000c000007945 */ /* 0x000fe80003800200 */
[C---:B------:R-:W-:Y:S02]  /*0260*/  ISETP.NE.OR P1, PT, R0.reuse, 0x1, !P5 ;  /* 0x000000010000780c */ /* 0x040fe40006f25670 */
[----:B------:R-:W-:-:S11]  /*0270*/  ISETP.NE.OR P0, PT, R0, 0x3, !P5 ;  /* 0x000000030000780c */ /* 0x000fd60006f05670 */
[----:B------:R-:W-:Y:S05]  /*0280*/  @P1 BRA `(.L_x_5) ;  /* 0x0000000000201947 */ /* 0x000fea0003800000 */
[----:B------:R-:W3:Y:S02]  /*0290*/  LDCU.64 UR6, c[0x0][0x348] ;  /* 0x00006900ff0677ac */ /* 0x000ee40008000a00 */
[----:B---3--:R-:W-:Y:S02]  /*02a0*/  UIADD3 UR10, UP1, UPT, UR6, 0x80, URZ ;  /* 0x00000080060a7890 */ /* 0x008fe4000ff3e0ff */
[----:B------:R-:W-:Y:S02]  /*02b0*/  UIADD3 UR6, UP0, UPT, UR6, 0x180, URZ ;  /* 0x0000018006067890 */ /* 0x000fe4000ff1e0ff */
[----:B------:R-:W-:Y:S02]  /*02c0*/  UIADD3.X UR11, UPT, UPT, URZ, UR7, URZ, UP1, !UPT ;  /* 0x00000007ff0b7290 */ /* 0x000fe40008ffe4ff */
[----:B------:R-:W-:-:S07]  /*02d0*/  UIADD3.X UR7, UPT, UPT, URZ, UR7, URZ, UP0, !UPT ;  /* 0x00000007ff077290 */ /* 0x000fce00087fe4ff */
[----:B------:R3:W-:Y:S02]  /*02e0*/  UTMACCTL.PF [UR10] ;  /* 0x000000000a0079b9 */ /* 0x0007e40008040000 */
[----:B------:R3:W-:Y:S02]  /*02f0*/  UTMACCTL.PF [UR6] ;  /* 0x00000000060079b9 */ /* 0x0007e40008040000 */
[----:B---3--:R-:W-:Y:S01]  /*0300*/  NOP ;  /* 0x0000000000007918 */ /* 0x008fe20000000000 */
.L_x_5:
[----:B------:R-:W-:Y:S05]  /*0310*/  BSYNC.RECONVERGENT B0 ;  /* 0x0000000000007941 */ /* 0x000fea0003800200 */
.L_x_4:
[----:B------:R-:W-:Y:S04]  /*0320*/  BSSY.RECONVERGENT B0, `(.L_x_6) ;  /* 0x000000a000007945 */ /* 0x000fe80003800200 */
        /* <DEDUP_REMOVED lines=9> */
.L_x_7:
[----:B------:R-:W-:Y:S05]  /*03c0*/  BSYNC.RECONVERGENT B0 ;  /* 0x0000000000007941 */ /* 0x000fea0003800200 */
.L_x_6:
[----:B------:R-:W3:Y:S01]  /*03d0*/  LDCU.64 UR6, c[0x0][0x888] ;  /* 0x00011100ff0677ac */ /* 0x000ee20008000a00 */
[----:B------:R-:W-:Y:S02]  /*03e0*/  UISETP.EQ.U32.AND UP1, UPT, UR4, URZ, UPT ;  /* 0x000000ff0400728c */ /* 0x000fe4000bf22070 */
[----:B------:R-:W-:Y:S02]  /*03f0*/  UPLOP3.LUT UP2, UPT, UPT, UPT, UPT, 0x80, 0x8 ;  /* 0x000000000008789c */ /* 0x000fe40003f4f070 */
[----:B---3--:R-:W-:-:S04]  /*0400*/  UISETP.NE.U32.AND UP0, UPT, UR6, URZ, UPT ;  /* 0x000000ff0600728c */ /* 0x008fc8000bf05070 */
[----:B------:R-:W-:-:S04]  /*0410*/  UISETP.NE.AND.EX UP0, UPT, UR7, URZ, UPT, UP0 ;  /* 0x000000ff0700728c */ /* 0x000fc8000bf05300 */
[----:B------:R-:W-:-:S04]  /*0420*/  UISETP.EQ.OR.EX UP3, UPT, UR5, URZ, !UP0, UP1 ;  /* 0x000000ff0500728c */ /* 0x000fc8000c762710 */
[----:B------:R-:W-:-:S05]  /*0430*/  UP2UR UR44, UPR, URZ, 0x8 ;  /* 0x00000008ff2c7883 */ /* 0x000fca0008000000 */
[----:B------:R-:W-:Y:S07]  /*0440*/  BRA.U !UP3, `(.L_x_8) ;  /* 0x000000010b207547 */ /* 0x000fee000b800000 */
[----:B------:R-:W-:Y:S01]  /*0450*/  UISETP.NE.U32.AND UP2, UPT, UR4, URZ, UPT ;  /* 0x000000ff0400728c */ /* 0x000fe2000bf45070 */
[----:B-----5:R-:W-:Y:S01]  /*0460*/  FSETP.NEU.AND P0, PT, R49, RZ, PT ;  /* 0x000000ff3100720b */ /* 0x020fe20003f0d000 */
[----:B------:R-:W-:Y:S02]  /*0470*/  USEL UR4, URZ, 0xffffffff, UP0 ;  /* 0xffffffffff047887 */ /* 0x000fe40008000000 */
[----:B------:R-:W-:-:S10]  /*0480*/  UISETP.NE.AND.EX UP2, UPT, UR5, URZ, UPT, UP2 ;  /* 0x000000ff0500728c */ /* 0x000fd4000bf45320 */
[----:B------:R-:W-:Y:S01]  /*0490*/  VOTEU.ANY UP1, P0 ;  /* 0x0000000000ff7886 */ /* 0x000fe20000020100 */
[----:B------:R-:W-:-:S04]  /*04a0*/  @!UP2 USEL UR4, URZ, 0xffffffff, UP1 ;  /* 0xffffffffff04a887 */ /* 0x000fc80008800000 */
[----:B------:R-:W-:-:S04]  /*04b0*/  ULOP3.LUT UR4, UR4, 0x1, URZ, 0xc0, !UPT ;  /* 0x0000000104047892 */ /* 0x000fc8000f8ec0ff */
[----:B------:R-:W-:-:S11]  /*04c0*/  UISETP.NE.U32.AND UP2, UPT, UR4, 0x1, UPT ;  /* 0x000000010400788c */ /* 0x000fd6000bf45070 */
.L_x_8:
[----:B-12---:R-:W1:Y:S01]  /*04d0*/  SHFL.IDX PT, R2, R104, RZ, 0x1f ;  /* 0x00001fff68027589 */ /* 0x006e6200000e0000 */
[----:B------:R-:W-:-:S04]  /*04e0*/  UISETP.NE.AND UP1, UPT, UR8, 0x2, UPT ;  /* 0x000000020800788c */ /* 0x000fc8000bf25270 */
[----:B------:R-:W-:Y:S01]  /*04f0*/  USEL UR13, URZ, 0x1, UP1 ;  /* 0x00000001ff0d7887 */ /* 0x000fe20008800000 */
[----:B-1----:R-:W-:-:S13]  /*0500*/  ISETP.NE.AND P0, PT, R2, RZ, PT ;  /* 0x000000ff0200720c */ /* 0x002fda0003f05270 */
[----:B------:R-:W-:Y:S05]  /*0510*/  @P0 BRA `(.L_x_9) ;  /* 0x0000000400e40947 */ /* 0x000fea0003800000 */
[----:B------:R-:W-:Y:S01]  /*0520*/  ELECT P0, URZ, PT ;  /* 0x0000000000ff782f */ /* 0x000fe20003800000 */
[----:B------:R-:W-:-:S12]  /*0530*/  BSSY.RECONVERGENT B0, `(.L_x_9) ;  /* 0x0000077000007945 */ /* 0x000fd80003800200 */
[----:B------:R-:W-:Y:S05]  /*0540*/  @!P0 BRA `(.L_x_10) ;  /* 0x0000000400d48947 */ /* 0x000fea0003800000 */
[----:B------:R-:W1:Y:S01]  /*0550*/  S2UR UR5, SR_CgaCtaId ;  /* 0x00000000000579c3 */ /* 0x000e620000008800 */
[----:B------:R-:W-:Y:S01]  /*0560*/  UMOV UR6, 0x400 ;  /* 0x0000040000067882 */ /* 0x000fe20000000000 */
[----:B------:R-:W-:Y:S01]  /*0570*/  UMOV UR4, 0x1 ;  /* 0x0000000100047882 */ /* 0x000fe20000000000 */
[----:B-1----:R-:W-:Y:S02]  /*0580*/  ULEA UR5, UR5, UR6, 0x18 ;  /* 0x0000000605057291 */ /* 0x002fe4000f8ec0ff */
[----:B------:R-:W-:-:S04]  /*0590*/  UIADD3 UR6, UPT, UPT, -UR4, 0x100000, URZ ;  /* 0x0010000004067890 */ /* 0x000fc8000fffe1ff */
[----:B------:R-:W-:Y:S02]  /*05a0*/  USHF.L.U32 UR7, UR6, 0xb, URZ ;  /* 0x0000000b06077899 */ /* 0x000fe400080006ff */
[----:B------:R-:W-:Y:S01]  /*05b0*/  USHF.L.U32 UR6, UR6, 0x1, URZ ;  /* 0x0000000106067899 */ /* 0x000fe200080006ff */
[----:B------:R-:W1:Y:S11]  /*05c0*/  FENCE.VIEW.ASYNC.S ;  /* 0x00000000000073c6 */ /* 0x000e760000000000 */
[----:B-1----:R1:W2:Y:S01]  /*05d0*/  SYNCS.EXCH.64 URZ, [UR5], UR6 ;  /* 0x0000000605ff75b2 */ /* 0x0022a20008000100 */
[----:B------:R1:W3:Y:S01]  /*05e0*/  SYNCS.EXCH.64 URZ, [UR5+0x1b0], UR6 ;  /* 0x0001b00605ff75b2 */ /* 0x0002e20008000100 */
[----:B------:R1:W4:Y:S01]  /*05f0*/  SYNCS.EXCH.64 URZ, [UR5+0x8], UR6 ;  /* 0x0000080605ff75b2 */ /* 0x0003220008000100 */
[----:B------:R1:W1:Y:S01]  /*0600*/  SYNCS.EXCH.64 URZ, [UR5+0x1b8], UR6 ;  /* 0x0001b80605ff75b2 */ /* 0x0002620008000100 */
        /* <DEDUP_REMOVED lines=104> */
[----:B--234-:R-:W-:Y:S01]  /*0c90*/  NOP ;  /* 0x0000000000007918 */ /* 0x01cfe20000000000 */
.L_x_10:
[----:B-1----:R-:W-:Y:S05]  /*0ca0*/  BSYNC.RECONVERGENT B0 ;  /* 0x0000000000007941 */ /* 0x002fea0003800200 */
.L_x_9:
[----:B------:R-:W1:Y:S01]  /*0cb0*/  SHFL.IDX PT, R2, R104, RZ, 0x1f ;  /* 0x00001fff68027589 */ /* 0x000e6200000e0000 */
[----:B------:R-:W-:Y:S01]  /*0cc0*/  NOP ;  /* 0x0000000000007918 */ /* 0x000fe20000000000 */
[----:B-1----:R-:W-:-:S13]  /*0cd0*/  ISETP.NE.AND P0, PT, R2, 0x1, PT ;  /* 0x000000010200780c */ /* 0x002fda0003f05270 */
[----:B------:R-:W-:Y:S05]  /*0ce0*/  @P0 BRA `(.L_x_11) ;  /* 0x0000000000400947 */ /* 0x000fea0003800000 */
[----:B------:R-:W1:Y:S01]  /*0cf0*/  S2UR UR6, SR_CgaCtaId ;  /* 0x00000000000679c3 */ /* 0x000e620000008800 */
[----:B------:R-:W-:Y:S01]  /*0d00*/  UMOV UR7, 0x400 ;  /* 0x0000040000077882 */ /* 0x000fe20000000000 */
[----:B------:R-:W-:Y:S01]  /*0d10*/  UMOV UR5, 0x20 ;  /* 0x0000002000057882 */ /* 0x000fe20000000000 */
[----:B------:R-:W-:Y:S01]  /*0d20*/  UMOV UR4, 0x80 ;  /* 0x0000008000047882 */ /* 0x000fe20000000000 */
[----:B------:R-:W-:-:S04]  /*0d30*/  UIADD3 UR10, UPT, UPT, -UR5, 0x100000, URZ ;  /* 0x00100000050a7890 */ /* 0x000fc8000fffe1ff */
[----:B------:R-:W-:Y:S02]  /*0d40*/  USHF.L.U32 UR11, UR10, 0xb, URZ ;  /* 0x0000000b0a0b7899 */ /* 0x000fe400080006ff */
[----:B------:R-:W-:Y:S02]  /*0d50*/  USHF.L.U32 UR10, UR10, 0x1, URZ ;  /* 0x000000010a0a7899 */ /* 0x000fe400080006ff */
[----:B------:R-:W-:-:S04]  /*0d60*/  UIADD3 UR4, UPT, UPT, -UR4, 0x100000, URZ ;  /* 0x0010000004047890 */ /* 0x000fc8000fffe1ff */
[----:B------:R-:W-:Y:S02]  /*0d70*/  USHF.L.U32 UR5, UR4, 0xb, URZ ;  /* 0x0000000b04057899 */ /* 0x000fe400080006ff */
[----:B------:R-:W-:Y:S01]  /*0d80*/  USHF.L.U32 UR4, UR4, 0x1, URZ ;  /* 0x0000000104047899 */ /* 0x000fe200080006ff */
[----:B------:R-:W-:Y:S01]  /*0d90*/  ELECT P0, URZ, PT ;  /* 0x0000000000ff782f */ /* 0x000fe20003800000 */
[----:B-1----:R-:W-:Y:S01]  /*0da0*/  ULEA UR6, UR6, UR7, 0x18 ;  /* 0x0000000706067291 */ /* 0x002fe2000f8ec0ff */
[----:B------:R-:W1:Y:S11]  /*0db0*/  FENCE.VIEW.ASYNC.S ;  /* 0x00000000000073c6 */ /* 0x000e760000000000 */
[----:B-1----:R1:W2:Y:S01]  /*0dc0*/  SYNCS.EXCH.64 URZ, [UR6+0x360], UR10 ;  /* 0x0003600a06ff75b2 */ /* 0x0022a20008000100 */
[----:B------:R1:W3:Y:S01]  /*0dd0*/  SYNCS.EXCH.64 URZ, [UR6+0x368], UR4 ;  /* 0x0003680406ff75b2 */ /* 0x0002e20008000100 */
[----:B------:R-:W-:Y:S01]  /*0de0*/  NOP ;  /* 0x0000000000007918 */ /* 0x000fe20000000000 */
.L_x_11:
[----:B------:R-:W4:Y:S01]  /*0df0*/  SHFL.IDX PT, R2, R104, RZ, 0x1f ;  /* 0x00001fff68027589 */ /* 0x000f2200000e0000 */
[----:B------:R-:W-:Y:S01]  /*0e00*/  NOP ;  /* 0x0000000000007918 */ /* 0x000fe20000000000 */
[----:B----4-:R-:W-:-:S13]  /*0e10*/  ISETP.NE.AND P0, PT, R2, 0x3, PT ;  /* 0x000000030200780c */ /* 0x010fda0003f05270 */
[----:B------:R-:W-:Y:S05]  /*0e20*/  @P0 BRA `(.L_x_12) ;  /* 0x0000000000300947 */ /* 0x000fea0003800000 */
[----:B-1----:R-:W1:Y:S01]  /*0e30*/  S2UR UR5, SR_CgaCtaId ;  /* 0x00000000000579c3 */ /* 0x002e620000008800 */
[----:B------:R-:W-:Y:S01]  /*0e40*/  UMOV UR6, 0x400 ;  /* 0x0000040000067882 */ /* 0x000fe20000000000 */
[----:B------:R-:W-:Y:S01]  /*0e50*/  UMOV UR4, 0x20 ;  /* 0x0000002000047882 */ /* 0x000fe20000000000 */
[----:B------:R-:W-:Y:S01]  /*0e60*/  ELECT P0, URZ, PT ;  /* 0x0000000000ff782f */ /* 0x000fe20003800000 */
[----:B-1----:R-:W-:Y:S02]  /*0e70*/  ULEA UR5, UR5, UR6, 0x18 ;  /* 0x0000000605057291 */ /* 0x002fe4000f8ec0ff */
[----:B------:R-:W-:-:S04]  /*0e80*/  UIADD3 UR6, UPT, UPT, -UR4, 0x100000, URZ ;  /* 0x0010000004067890 */ /* 0x000fc8000fffe1ff */
[----:B------:R-:W-:Y:S02]  /*0e90*/  USHF.L.U32 UR7, UR6, 0xb, URZ ;  /* 0x0000000b06077899 */ /* 0x000fe400080006ff */
[----:B------:R-:W-:Y:S01]  /*0ea0*/  USHF.L.U32 UR6, UR6, 0x1, URZ ;  /* 0x0000000106067899 */ /* 0x000fe200080006ff */
[----:B------:R-:W1:Y:S11]  /*0eb0*/  FENCE.VIEW.ASYNC.S ;  /* 0x00000000000073c6 */ /* 0x000e760000000000 */
[----:B-1----:R4:W1:Y:S01]  /*0ec0*/  SYNCS.EXCH.64 URZ, [UR5+0x370], UR6 ;  /* 0x0003700605ff75b2 */ /* 0x0028620008000100 */
[----:B------:R4:W1:Y:S02]  /*0ed0*/  SYNCS.EXCH.64 URZ, [UR5+0x378], UR6 ;  /* 0x0003780605ff75b2 */ /* 0x0008640008000100 */
[----:B----4-:R-:W-:Y:S01]  /*0ee0*/  NOP ;  /* 0x0000000000007918 */ /* 0x010fe20000000000 */
.L_x_12:
[----:B------:R-:W4:Y:S01]  /*0ef0*/  SHFL.IDX PT, R2, R104, RZ, 0x1f ;  /* 0x00001fff68027589 */ /* 0x000f2200000e0000 */
[----:B------:R-:W-:Y:S01]  /*0f00*/  NOP ;  /* 0x0000000000007918 */ /* 0x000fe20000000000 */
[----:B----4-:R-:W-:-:S13]  /*0f10*/  ISETP.NE.AND P0, PT, R2, 0x4, PT ;  /* 0x000000040200780c */ /* 0x010fda0003f05270 */
[----:B------:R-:W-:Y:S05]  /*0f20*/  @P0 BRA `(.L_x_13) ;  /* 0x00000000004c0947 */ /* 0x000fea0003800000 */
[----:B-1----:R-:W1:Y:S01]  /*0f30*/  S2UR UR5, SR_CgaCtaId ;  /* 0x00000000000579c3 */ /* 0x002e620000008800 */
[----:B------:R-:W-:Y:S01]  /*0f40*/  UMOV UR7, 0x100 ;  /* 0x0000010000077882 */ /* 0x000fe20000000000 */
[----:B------:R-:W-:Y:S01]  /*0f50*/  UMOV UR6, 0x400 ;  /* 0x0000040000067882 */ /* 0x000fe20000000000 */
[----:B------:R-:W-:Y:S01]  /*0f60*/  USEL UR7, UR7, 0xe0, UP2 ;  /* 0x000000e007077887 */ /* 0x000fe20009000000 */
[----:B------:R-:W-:Y:S01]  /*0f70*/  UMOV UR4, 0x1 ;  /* 0x0000000100047882 */ /* 0x000fe20000000000 */
[----:B------:R-:W-:Y:S01]  /*0f80*/  ELECT P0, URZ, PT ;  /* 0x0000000000ff782f */ /* 0x000fe20003800000 */
[----:B------:R-:W-:-:S04]  /*0f90*/  UIADD3 UR10, UPT, UPT, -UR4, 0x100000, URZ ;  /* 0x00100000040a7890 */ /* 0x000fc8000fffe1ff */
[----:B------:R-:W-:Y:S02]  /*0fa0*/  USHF.L.U32 UR11, UR10, 0xb, URZ ;  /* 0x0000000b0a0b7899 */ /* 0x000fe400080006ff */
[----:B------:R-:W-:Y:S02]  /*0fb0*/  USHF.L.U32 UR10, UR10, 0x1, URZ ;  /* 0x000000010a0a7899 */ /* 0x000fe400080006ff */
[----:B-1----:R-:W-:Y:S02]  /*0fc0*/  ULEA UR5, UR5, UR6, 0x18 ;  /* 0x0000000605057291 */ /* 0x002fe4000f8ec0ff */
[----:B------:R-:W-:-:S04]  /*0fd0*/  UIADD3 UR6, UPT, UPT, -UR7, 0x100000, URZ ;  /* 0x0010000007067890 */ /* 0x000fc8000fffe1ff */
[----:B------:R-:W-:Y:S02]  /*0fe0*/  USHF.L.U32 UR7, UR6, 0xb, URZ ;  /* 0x0000000b06077899 */ /* 0x000fe400080006ff */
[----:B------:R-:W-:Y:S01]  /*0ff0*/  USHF.L.U32 UR6, UR6, 0x1, URZ ;  /* 0x0000000106067899 */ /* 0x000fe200080006ff */
[----:B------:R-:W1:Y:S03]  /*1000*/  FENCE.VIEW.ASYNC.S ;  /* 0x00000000000073c6 */ /* 0x000e660000000000 */
[----:B-1----:R4:W1:Y:S08]  /*1010*/  SYNCS.EXCH.64 URZ, [UR5+0x380], UR10 ;  /* 0x0003800a05ff75b2 */ /* 0x0028700008000100 */
[----:B------:R4:W1:Y:S01]  /*1020*/  SYNCS.EXCH.64 URZ, [UR5+0x390], UR6 ;  /* 0x0003900605ff75b2 */ /* 0x0008620008000100 */
[----:B------:R4:W1:Y:S01]  /*1030*/  SYNCS.EXCH.64 URZ, [UR5+0x388], UR10 ;  /* 0x0003880a05ff75b2 */ /* 0x0008620008000100 */
[----:B------:R4:W1:Y:S02]  /*1040*/  SYNCS.EXCH.64 URZ, [UR5+0x398], UR6 ;  /* 0x0003980605ff75b2 */ /* 0x0008640008000100 */
[----:B----4-:R-:W-:Y:S01]  /*1050*/  NOP ;  /* 0x0000000000007918 */ /* 0x010fe20000000000 */
.L_x_13:
[----:B------:R-:W4:Y:S01]  /*1060*/  SHFL.IDX PT, R2, R104, RZ, 0x1f ;  /* 0x00001fff68027589 */ /* 0x000f2200000e0000 */
[----:B------:R-:W-:Y:S01]  /*1070*/  NOP ;  /* 0x0000000000007918 */ /* 0x000fe20000000000 */
[----:B----4-:R-:W-:-:S13]  /*1080*/  ISETP.NE.AND P0, PT, R2, 0x5, PT ;  /* 0x000000050200780c */ /* 0x010fda0003f05270 */
[----:B------:R-:W-:Y:S05]  /*1090*/  @P0 BRA `(.L_x_14) ;  /* 0x0000000000580947 */ /* 0x000fea0003800000 */
[----:B-1----:R-:W1:Y:S01]  /*10a0*/  S2UR UR6, SR_CgaCtaId ;  /* 0x00000000000679c3 */ /* 0x002e620000008800 */
        /* <DEDUP_REMOVED lines=12> */
[----:B-1----:R4:W1:Y:S01]  /*1170*/  SYNCS.EXCH.64 URZ, [UR6+0x3a0], UR10 ;  /* 0x0003a00a06ff75b2 */ /* 0x0028620008000100 */
[----:B------:R4:W1:Y:S01]  /*1180*/  SYNCS.EXCH.64 URZ, [UR6+0x3c0], UR4 ;  /* 0x0003c00406ff75b2 */ /* 0x0008620008000100 */
[----:B------:R4:W1:Y:S01]  /*1190*/  SYNCS.EXCH.64 URZ, [UR6+0x3a8], UR10 ;  /* 0x0003a80a06ff75b2 */ /* 0x0008620008000100 */
[----:B------:R4:W1:Y:S01]  /*11a0*/  SYNCS.EXCH.64 URZ, [UR6+0x3c8], UR4 ;  /* 0x0003c80406ff75b2 */ /* 0x0008620008000100 */
[----:B------:R4:W1:Y:S01]  /*11b0*/  SYNCS.EXCH.64 URZ, [UR6+0x3b0], UR10 ;  /* 0x0003b00a06ff75b2 */ /* 0x0008620008000100 */
[----:B------:R4:W1:Y:S01]  /*11c0*/  SYNCS.EXCH.64 URZ, [UR6+0x3d0], UR4 ;  /* 0x0003d00406ff75b2 */ /* 0x0008620008000100 */
[----:B------:R4:W1:Y:S01]  /*11d0*/  SYNCS.EXCH.64 URZ, [UR6+0x3b8], UR10 ;  /* 0x0003b80a06ff75b2 */ /* 0x0008620008000100 */
[----:B------:R4:W1:Y:S02]  /*11e0*/  SYNCS.EXCH.64 URZ, [UR6+0x3d8], UR4 ;  /* 0x0003d80406ff75b2 */ /* 0x0008640008000100 */
[----:B----4-:R-:W-:Y:S01]  /*11f0*/  NOP ;  /* 0x0000000000007918 */ /* 0x010fe20000000000 */
.L_x_14:
        /* <DEDUP_REMOVED lines=14> */
[----:B------:R4:W1:Y:S01]  /*12e0*/  SYNCS.EXCH.64 URZ, [UR5+0x3f0], UR6 ;  /* 0x0003f00605ff75b2 */ /* 0x0008620008000100 */
[----:B------:R4:W1:Y:S01]  /*12f0*/  SYNCS.EXCH.64 URZ, [UR5+0x3e8], UR6 ;  /* 0x0003e80605ff75b2 */ /* 0x0008620008000100 */
[----:B------:R4:W1:Y:S02]  /*1300*/  SYNCS.EXCH.64 URZ, [UR5+0x3f8], UR6 ;  /* 0x0003f80605ff75b2 */ /* 0x0008640008000100 */
[----:B----4-:R-:W-:Y:S01]  /*1310*/  NOP ;  /* 0x0000000000007918 */ /* 0x010fe20000000000 */
.L_x_15:
[----:B-1----:R-:W1:Y:S01]  /*1320*/  S2UR UR5, SR_CTAID.X ;  /* 0x00000000000579c3 */ /* 0x002e620000002500 */
[----:B------:R-:W-:-:S05]  /*1330*/  CS2R.32 R97, SR_CgaSize ;  /* 0x0000000000617805 */ /* 0x000fca0000008a00 */
[----:B------:R-:W-:-:S05]  /*1340*/  IMAD R97, R97, -0xa0, RZ ;  /* 0xffffff6061617824 */ /* 0x000fca00078e02ff */
[----:B------:R-:W-:-:S14]  /*1350*/  R2UR UR7, R97 ;  /* 0x00000000610772ca */ /* 0x000fdc00000e0000 */
[----:B------:R-:W4:Y:S01]  /*1360*/  LDCU UR7, c[0x0][UR7+0x2b0] ;  /* 0x00005600070777ac */ /* 0x000f220008000800 */
[----:B------:R-:W-:Y:S01]  /*1370*/  NOP ;  /* 0x0000000000007918 */ /* 0x000fe20000000000 */
[----:B------:R-:W-:-:S05]  /*1380*/  CS2R.32 R97, SR_CgaSize ;  /* 0x0000000000617805 */ /* 0x000fca0000008a00 */
[----:B------:R-:W-:-:S05]  /*1390*/  IMAD R97, R97, -0xa0, RZ ;  /* 0xffffff6061617824 */ /* 0x000fca00078e02ff */
[----:B------:R-:W-:-:S14]  /*13a0*/  R2UR UR6, R97 ;  /* 0x00000000610672ca */ /* 0x000fdc00000e0000 */
[----:B------:R-:W2:Y:S01]  /*13b0*/  LDCU UR6, c[0x0][UR6+0x2b4] ;  /* 0x00005680060677ac */ /* 0x000ea20008000800 */
[----:B------:R-:W3:Y:S08]  /*13c0*/  S2UR UR4, SR_CTAID.Y ;  /* 0x00000000000479c3 */ /* 0x000ef00000002600 */
[----:B------:R-:W2:Y:S01]  /*13d0*/  LDC R9, c[0x0][0xb24] ;  /* 0x0002c900ff097b82 */ /* 0x000ea20000000800 */
[----:B-1----:R-:W-:-:S02]  /*13e0*/  I2FP.F32.U32 R5, UR5 ;  /* 0x0000000500057c45 */ /* 0x002fc40008201000 */
[----:B------:R-:W-:-:S05]  /*13f0*/  CS2R.32 R3, SR_CgaSize ;  /* 0x0000000000037805 */ /* 0x000fca0000008a00 */
[----:B------:R-:W-:-:S06]  /*1400*/  IMAD R3, R3, -0xa0, RZ ;  /* 0xffffff6003037824 */ /* 0x000fcc00078e02ff */
[----:B------:R-:W1:Y:S01]  /*1410*/  LDC R3, c[0x0][R3+0x2a0] ;  /* 0x0000a80003037b82 */ /* 0x000e620000000800 */
[----:B------:R-:W-:Y:S01]  /*1420*/  MOV R97, UR5 ;  /* 0x0000000500617c02 */ /* 0x000fe20008000f00 */
[----:B----4-:R-:W-:Y:S01]  /*1430*/  FMUL R5, R5, UR7 ;  /* 0x0000000705057c20 */ /* 0x010fe20008400000 */
[----:B---3--:R-:W-:Y:S02]  /*1440*/  I2FP.F32.U32 R4, UR4 ;  /* 0x0000000400047c45 */ /* 0x008fe40008201000 */
[----:B------:R-:W-:-:S05]  /*1450*/  CS2R.32 R2, SR_CgaSize ;  /* 0x0000000000027805 */ /* 0x000fca0000008a00 */
[----:B------:R-:W-:-:S06]  /*1460*/  IMAD R2, R2, -0xa0, RZ ;  /* 0xffffff6002027824 */ /* 0x000fcc00078e02ff */
[----:B------:R-:W3:Y:S01]  /*1470*/  LDC R2, c[0x0][R2+0x2a4] ;  /* 0x0000a90002027b82 */ /* 0x000ee20000000800 */
[----:B------:R-:W4:Y:S01]  /*1480*/  F2I.U32.TRUNC.NTZ R90, R5 ;  /* 0x00000005005a7305 */ /* 0x000f22000020f000 */
[----:B------:R-:W-:Y:S01]  /*1490*/  MOV R91, UR4 ;  /* 0x00000004005b7c02 */ /* 0x000fe20008000f00 */
[----:B--2---:R-:W-:-:S05]  /*14a0*/  FMUL R4, R4, UR6 ;  /* 0x0000000604047c20 */ /* 0x004fca0008400000 */
[----:B------:R-:W-:Y:S01]  /*14b0*/  BAR.SYNC.DEFER_BLOCKING 0x0 ;  /* 0x0000000000007b1d */ /* 0x000fe20000010000 */
[----:B------:R-:W-:-:S05]  /*14c0*/  ISETP.GE.AND P0, PT, R9, 0x1, PT ;  /* 0x000000010900780c */ /* 0x000fca0003f06270 */
[----:B------:R-:W2:Y:S02]  /*14d0*/  F2I.U32.TRUNC.NTZ R79, R4 ;  /* 0x00000004004f7305 */ /* 0x000ea4000020f000 */
[----:B------:R-:W3:Y:S01]  /*14e0*/  S2UR UR36, SR_CTAID.Z ;  /* 0x00000000002479c3 */ /* 0x000ee20000002700 */
[----:B----4-:R-:W-:-:S05]  /*14f0*/  IADD3 R90, PT, PT, -R90, RZ, RZ ;  /* 0x000000ff5a5a7210 */ /* 0x010fca0007ffe1ff */
[----:B-1----:R-:W-:Y:S01]  /*1500*/  IMAD R90, R3, R90, UR5 ;  /* 0x00000005035a7e24 */ /* 0x002fe2000f8e025a */
[----:B--2---:R-:W-:-:S05]  /*1510*/  IADD3 R79, PT, PT, -R79, RZ, RZ ;  /* 0x000000ff4f4f7210 */ /* 0x004fca0007ffe1ff */
[----:B---3--:R-:W-:Y:S01]  /*1520*/  IMAD R79, R2, R79, UR4 ;  /* 0x00000004024f7e24 */ /* 0x008fe2000f8e024f */
[----:B------:R-:W-:Y:S06]  /*1530*/  @!P0 BRA `(.L_x_16) ;  /* 0x0000000000b88947 */ /* 0x000fec0003800000 */
[----:B------:R-:W1:Y:S01]  /*1540*/  LDC.64 R4, c[0x0][0xb18] ;  /* 0x0002c600ff047b82 */ /* 0x000e620000000a00 */
[----:B------:R-:W-:-:S07]  /*1550*/  ISETP.NE.AND P0, PT, R9, 0x1, PT ;  /* 0x000000010900780c */ /* 0x000fce0003f05270 */
[----:B------:R-:W2:Y:S08]  /*1560*/  LDC R10, c[0x0][0xb0c] ;  /* 0x0002c300ff0a7b82 */ /* 0x000eb00000000800 */
[----:B------:R-:W3:Y:S08]  /*1570*/  LDC R11, c[0x0][0x370] ;  /* 0x0000dc00ff0b7b82 */ /* 0x000ef00000000800 */
[----:B------:R-:W4:Y:S01]  /*1580*/  LDC R12, c[0x0][0x374] ;  /* 0x0000dd00ff0c7b82 */ /* 0x000f220000000800 */
[----:B-1----:R-:W-:-:S07]  /*1590*/  ISETP.NE.AND P1, PT, R4, 0x1, PT ;  /* 0x000000010400780c */ /* 0x002fce0003f25270 */
[----:B------:R-:W3:Y:S01]  /*15a0*/  LDC.64 R6, c[0x0][0xb10] ;  /* 0x0002c400ff067b82 */ /* 0x000ee20000000a00 */
[----:B--2---:R-:W-:-:S07]  /*15b0*/  ISETP.NE.AND P2, PT, R10, 0x1, PT ;  /* 0x000000010a00780c */ /* 0x004fce0003f45270 */
[----:B------:R-:W1:Y:S08]  /*15c0*/  LDC R8, c[0x0][0xb20] ;  /* 0x0002c800ff087b82 */ /* 0x000e700000000800 */
[----:B------:R-:W2:Y:S01]  /*15d0*/  LDC.64 R2, c[0x0][0xb28] ;  /* 0x0002ca00ff027b82 */ /* 0x000ea20000000a00 */
[----:B----4-:R-:W-:-:S04]  /*15e0*/  IMAD.HI.U32 R13, R12, R5, RZ ;  /* 0x000000050c0d7227 */ /* 0x010fc800078e00ff */
[----:B------:R-:W-:-:S04]  /*15f0*/  IMAD.HI.U32 R5, R91, R5, RZ ;  /* 0x000000055b057227 */ /* 0x000fc800078e00ff */
[----:B---3--:R-:W-:-:S04]  /*1600*/  IMAD.HI.U32 R14, R11, R6, RZ ;  /* 0x000000060b0e7227 */ /* 0x008fc800078e00ff */
[----:B------:R-:W-:Y:S01]  /*1610*/  IMAD.HI.U32 R16, R97, R6, RZ ;  /* 0x0000000661107227 */ /* 0x000fe200078e00ff */
[-C--:B------:R-:W-:Y:S02]  /*1620*/  @P2 SHF.R.U32.HI R11, RZ, R7.reuse, R14 ;  /* 0x00000007ff0b2219 */ /* 0x080fe4000001160e */
[-C--:B-1----:R-:W-:Y:S02]  /*1630*/  @P1 SHF.R.U32.HI R12, RZ, R8.reuse, R13 ;  /* 0x00000008ff0c1219 */ /* 0x082fe4000001160d */
[----:B------:R-:W-:Y:S02]  /*1640*/  SHF.R.U32.HI R8, RZ, R8, R5 ;  /* 0x00000008ff087219 */ /* 0x000fe40000011605 */
[----:B------:R-:W-:Y:S02]  /*1650*/  SHF.R.U32.HI R16, RZ, R7, R16 ;  /* 0x00000007ff107219 */ /* 0x000fe40000011610 */
[----:B------:R-:W-:Y:S01]  /*1660*/  SEL R5, R91, R8, !P1 ;  /* 0x000000085b057207 */ /* 0x000fe20004800000 */
[----:B--2---:R-:W-:Y:S01]  /*1670*/  IMAD.HI.U32 R14, R12, R2, RZ ;  /* 0x000000020c0e7227 */ /* 0x004fe200078e00ff */
[----:B------:R-:W-:-:S03]  /*1680*/  SEL R7, R97, R16, !P2 ;  /* 0x0000001061077207 */ /* 0x000fc60005000000 */
[----:B------:R-:W-:Y:S01]  /*1690*/  IMAD.HI.U32 R6, R11, R2, RZ ;  /* 0x000000020b067227 */ /* 0x000fe200078e00ff */
[----:B------:R-:W-:-:S04]  /*16a0*/  @P0 SHF.R.U32.HI R12, RZ, R3, R14 ;  /* 0x00000003ff0c0219 */ /* 0x000fc8000001160e */
[----:B------:R-:W-:Y:S01]  /*16b0*/  @P0 SHF.R.U32.HI R11, RZ, R3, R6 ;  /* 0x00000003ff0b0219 */ /* 0x000fe20000011606 */
[----:B------:R-:W-:-:S04]  /*16c0*/  IMAD R12, R12, R9, RZ ;  /* 0x000000090c0c7224 */ /* 0x000fc800078e02ff */
[----:B------:R-:W-:Y:S01]  /*16d0*/  IMAD R6, R11, R9, RZ ;  /* 0x000000090b067224 */ /* 0x000fe200078e02ff */
[----:B------:R-:W-:-:S04]  /*16e0*/  ISETP.GE.AND P1, PT, R5, R12, PT ;  /* 0x0000000c0500720c */ /* 0x000fc80003f26270 */
[----:B------:R-:W-:Y:S01]  /*16f0*/  ISETP.GE.OR P1, PT, R7, R6, P1 ;  /* 0x000000060700720c */ /* 0x000fe20000f26670 */
[----:B------:R-:W-:-:S05]  /*1700*/  IMAD.HI.U32 R6, R5, R2, RZ ;  /* 0x0000000205067227 */ /* 0x000fca00078e00ff */
[----:B------:R-:W-:-:S04]  /*1710*/  SHF.R.U32.HI R6, RZ, R3, R6 ;  /* 0x00000003ff067219 */ /* 0x000fc80000011606 */
[----:B------:R-:W-:-:S03]  /*1720*/  SEL R6, R5, R6, !P0 ;  /* 0x0000000605067207 */ /* 0x000fc60004000000 */
[----:B------:R-:W-:Y:S01]  /*1730*/  @!P1 IMAD.HI.U32 R8, R7, R2, RZ ;  /* 0x0000000207089227 */ /* 0x000fe200078e00ff */
[----:B------:R-:W-:-:S04]  /*1740*/  IADD3 R2, PT, PT, -R6, RZ, RZ ;  /* 0x000000ff06027210 */ /* 0x000fc80007ffe1ff */
[----:B------:R-:W-:Y:S01]  /*1750*/  @!P1 SHF.R.U32.HI R8, RZ, R3, R8 ;  /* 0x00000003ff089219 */ /* 0x000fe20000011608 */
[----:B------:R-:W-:-:S03]  /*1760*/  IMAD R2, R9, R2, R5 ;  /* 0x0000000209027224 */ /* 0x000fc600078e0205 */
[----:B------:R-:W-:Y:S02]  /*1770*/  @!P1 SEL R3, R7, R8, !P0 ;  /* 0x0000000807039207 */ /* 0x000fe40004000000 */
[----:B------:R-:W-:-:S03]  /*1780*/  IADD3 R8, PT, PT, -R5, RZ, RZ ;  /* 0x000000ff05087210 */ /* 0x000fc60007ffe1ff */
[--C-:B------:R-:W-:Y:S02]  /*1790*/  @!P1 IMAD.IADD R6, R6, 0x1, -R3.reuse ;  /* 0x0000000106069824 */ /* 0x100fe400078e0a03 */
[----:B------:R-:W-:Y:S01]  /*17a0*/  @!P1 IMAD R3, R2, R11, R3 ;  /* 0x0000000b02039224 */ /* 0x000fe200078e0203 */
[----:B------:R-:W-:Y:S01]  /*17b0*/  IADD3 R2, PT, PT, -R7, RZ, RZ ;  /* 0x000000ff07027210 */ /* 0x000fe20007ffe1ff */
[----:B------:R-:W-:Y:S02]  /*17c0*/  @!P1 IMAD R5, R6, R9, R7 ;  /* 0x0000000906059224 */ /* 0x000fe400078e0207 */
[----:B------:R-:W-:Y:S02]  /*17d0*/  IMAD R8, R4, R8, R91 ;  /* 0x0000000804087224 */ /* 0x000fe400078e025b */
[----:B------:R-:W-:Y:S02]  /*17e0*/  @!P1 IMAD.MOV.U32 R7, RZ, RZ, R3 ;  /* 0x000000ffff079224 */ /* 0x000fe400078e0003 */
[----:B------:R-:W-:-:S02]  /*17f0*/  IMAD R2, R10, R2, R97 ;  /* 0x000000020a027224 */ /* 0x000fc400078e0261 */
[----:B------:R-:W-:Y:S02]  /*1800*/  IMAD R91, R5, R4, R8 ;  /* 0x00000004055b7224 */ /* 0x000fe400078e0208 */
[----:B------:R-:W-:Y:S02]  /*1810*/  IMAD R97, R7, R10, R2 ;  /* 0x0000000a07617224 */ /* 0x000fe400078e0202 */
.L_x_16:
[----:B------:R-:W1:Y:S01]  /*1820*/  LDCU UR4, c[0x0][0xb30] ;  /* 0x00016600ff0477ac */ /* 0x000e620008000800 */
[----:B------:R-:W2:Y:S08]  /*1830*/  S2UR UR37, SR_CgaCtaId ;  /* 0x00000000002579c3 */ /* 0x000eb00000008800 */
[----:B------:R-:W3:Y:S01]  /*1840*/  LDC R40, c[0x0][0xb24] ;  /* 0x0002c900ff287b82 */ /* 0x000ee20000000800 */
[----:B-1----:R-:W-:-:S09]  /*1850*/  UISETP.NE.AND UP1, UPT, UR4, 0x1, UPT ;  /* 0x000000010400788c */ /* 0x002fd2000bf25270 */
[----:B--2---:R-:W-:Y:S05]  /*1860*/  BRA.U UP1, `(.L_x_17) ;  /* 0x0000000101407547 */ /* 0x004fea000b800000 */
[----:B------:R-:W1:Y:S08]  /*1870*/  LDC.64 R4, c[0x0][0xb10] ;  /* 0x0002c400ff047b82 */ /* 0x000e700000000a00 */
[----:B------:R-:W2:Y:S08]  /*1880*/  LDC.64 R2, c[0x0][0xb18] ;  /* 0x0002c600ff027b82 */ /* 0x000eb00000000a00 */
[----:B------:R-:W4:Y:S08]  /*1890*/  LDC R6, c[0x0][0xb20] ;  /* 0x0002c800ff067b82 */ /* 0x000f300000000800 */
[----:B------:R-:W3:Y:S01]  /*18a0*/  LDC R8, c[0x0][0xb0c] ;  /* 0x0002c300ff087b82 */ /* 0x000ee20000000800 */
[----:B-1----:R-:W-:-:S05]  /*18b0*/  IMAD.HI.U32 R4, R97, R4, RZ ;  /* 0x0000000461047227 */ /* 0x002fca00078e00ff */
[----:B------:R-:W-:Y:S01]  /*18c0*/  SHF.R.U32.HI R4, RZ, R5, R4 ;  /* 0x00000005ff047219 */ /* 0x000fe20000011604 */
[----:B--2---:R-:W-:Y:S01]  /*18d0*/  IMAD.HI.U32 R3, R91, R3, RZ ;  /* 0x000000035b037227 */ /* 0x004fe200078e00ff */
[----:B------:R-:W-:-:S04]  /*18e0*/  ISETP.NE.AND P0, PT, R2, 0x1, PT ;  /* 0x000000010200780c */ /* 0x000fc80003f05270 */
[----:B----4-:R-:W-:-:S04]  /*18f0*/  SHF.R.U32.HI R6, RZ, R6, R3 ;  /* 0x00000006ff067219 */ /* 0x010fc80000011603 */
[----:B------:R-:W-:Y:S02]  /*1900*/  SEL R3, R91, R6, !P0 ;  /* 0x000000065b037207 */ /* 0x000fe40004000000 */
[----:B---3--:R-:W-:-:S04]  /*1910*/  ISETP.NE.AND P1, PT, R8, 0x1, PT ;  /* 0x000000010800780c */ /* 0x008fc80003f25270 */
[----:B------:R-:W-:-:S05]  /*1920*/  SEL R4, R97, R4, !P1 ;  /* 0x0000000461047207 */ /* 0x000fca0004800000 */
[----:B------:R-:W-:Y:S02]  /*1930*/  IMAD.IADD R5, R3, 0x1, -R4 ;  /* 0x0000000103057824 */ /* 0x000fe400078e0a04 */
[----:B------:R-:W-:Y:S02]  /*1940*/  IMAD.IADD R3, R4, 0x1, -R3 ;  /* 0x0000000104037824 */ /* 0x000fe400078e0a03 */
[----:B------:R-:W-:Y:S02]  /*1950*/  IMAD R97, R5, R8, R97 ;  /* 0x0000000805617224 */ /* 0x000fe400078e0261 */
[----:B------:R-:W-:-:S07]  /*1960*/  IMAD R91, R3, R2, R91 ;  /* 0x00000002035b7224 */ /* 0x000fce00078e025b */
.L_x_17:
[----:B------:R-:W-:Y:S01]  /*1970*/  BAR.SYNC.DEFER_BLOCKING 0x0 ;  /* 0x0000000000007b1d */ /* 0x000fe20000010000 */
[----:B------:R-:W-:Y:S01]  /*1980*/  UISETP.NE.AND UP1, UPT, UR8, 0x2, UPT ;  /* 0x000000020800788c */ /* 0x000fe2000bf25270 */
[----:B------:R-:W-:Y:S02]  /*1990*/  ISETP.NE.OR P5, PT, R0, 0x2, !P5 ;  /* 0x000000020000780c */ /* 0x000fe40006fa5670 */
[----:B------:R-:W-:-:S06]  /*19a0*/  LOP3.LUT R2, R101, 0x1f, RZ, 0xc0, !PT ;  /* 0x0000001f65027812 */ /* 0x000fcc00078ec0ff */
[----:B------:R-:W-:Y:S05]  /*19b0*/  BRA.U UP1, `(.L_x_18) ;  /* 0x0000002d015c7547 */ /* 0x000fea000b800000 */
[----:B------:R-:W1:Y:S01]  /*19c0*/  LDCU UR13, c[0x0][0x38c] ;  /* 0x00007180ff0d77ac */ /* 0x000e620008000800 */
[----:B------:R-:W2:Y:S01]  /*19d0*/  LDC R9, c[0x0][0x370] ;  /* 0x0000dc00ff097b82 */ /* 0x000ea20000000800 */
[----:B------:R-:W-:Y:S01]  /*19e0*/  PLOP3.LUT P1, PT, PT, PT, UP2, 0x80, 0x8 ;  /* 0x000000000008781c */ /* 0x000fe20003f2f028 */
[----:B------:R-:W-:Y:S01]  /*19f0*/  IMAD.MOV.U32 R15, RZ, RZ, 0x1 ;  /* 0x00000001ff0f7424 */ /* 0x000fe200078e00ff */
[----:B------:R-:W-:Y:S01]  /*1a00*/  ISETP.EQ.OR P4, PT, R2, RZ, P5 ;  /* 0x000000ff0200720c */ /* 0x000fe20002f82670 */
[----:B------:R-:W-:Y:S01]  /*1a10*/  IMAD.MOV.U32 R14, RZ, RZ, RZ ;  /* 0x000000ffff0e7224 */ /* 0x000fe200078e00ff */
[----:B------:R-:W-:Y:S02]  /*1a20*/  PLOP3.LUT P1, PT, P1, PT, PT, 0x8, 0x80 ;  /* 0x000000000080781c */ /* 0x000fe40000f2e170 */
[----:B------:R-:W-:Y:S01]  /*1a30*/  CS2R R12, SRZ ;  /* 0x00000000000c7805 */ /* 0x000fe2000001ff00 */
[----:B------:R-:W-:Y:S01]  /*1a40*/  IMAD.MOV.U32 R10, RZ, RZ, 0x1 ;  /* 0x00000001ff0a7424 */ /* 0x000fe200078e00ff */
[----:B------:R-:W4:Y:S01]  /*1a50*/  LDC R0, c[0x0][0x374] ;  /* 0x0000dd00ff007b82 */ /* 0x000f220000000800 */
[----:B------:R-:W2:Y:S01]  /*1a60*/  LDCU.64 UR22, c[0x0][0x348] ;  /* 0x00006900ff1677ac */ /* 0x000ea20008000a00 */
[----:B------:R-:W-:Y:S01]  /*1a70*/  UMOV UR6, URZ ;  /* 0x000000ff00067c82 */ /* 0x000fe20008000000 */
[----:B-1----:R-:W-:-:S04]  /*1a80*/  UIADD3 UR5, UPT, UPT, UR13, 0x1f, URZ ;  /* 0x0000001f0d057890 */ /* 0x002fc8000fffe0ff */
[----:B------:R-:W-:-:S04]  /*1a90*/  USHF.R.S32.HI UR4, URZ, 0x1f, UR5 ;  /* 0x0000001fff047899 */ /* 0x000fc80008011405 */
[----:B------:R-:W-:-:S04]  /*1aa0*/  ULEA.HI UR4, UR4, UR5, URZ, 0x5 ;  /* 0x0000000504047291 */ /* 0x000fc8000f8f28ff */
[----:B------:R-:W-:Y:S02]  /*1ab0*/  USHF.R.S32.HI UR15, URZ, 0x5, UR4 ;  /* 0x00000005ff0f7899 */ /* 0x000fe40008011404 */
[----:B------:R-:W-:Y:S02]  /*1ac0*/  UIADD3 UR4, UPT, UPT, UR13, -0x1, URZ ;  /* 0xffffffff0d047890 */ /* 0x000fe4000fffe0ff */
[----:B------:R-:W-:Y:S02]  /*1ad0*/  UISETP.LT.U32.AND UP0, UPT, UR15, 0x36, UPT ;  /* 0x000000360f00788c */ /* 0x000fe4000bf01070 */
[----:B------:R-:W-:Y:S02]  /*1ae0*/  UISETP.GE.U32.AND UP1, UPT, UR4, -0x3f, UPT ;  /* 0xffffffc10400788c */ /* 0x000fe4000bf26070 */
[----:B------:R-:W-:Y:S02]  /*1af0*/  USEL UR14, UR15, 0x36, UP0 ;  /* 0x000000360f0e7887 */ /* 0x000fe40008000000 */
[----:B------:R-:W-:-:S02]  /*1b00*/  UIADD3 UR13, UPT, UPT, UR13, 0x3e, URZ ;  /* 0x0000003e0d0d7890 */ /* 0x000fc4000fffe0ff */
[----:B------:R-:W-:Y:S02]  /*1b10*/  UIADD3 UR5, UPT, UPT, UR14, -0x1, URZ ;  /* 0xffffffff0e057890 */ /* 0x000fe4000fffe0ff */
[----:B------:R-:W-:-:S03]  /*1b20*/  UIADD3 UR7, UPT, UPT, UR15, -UR14, URZ ;  /* 0x8000000e0f077290 */ /* 0x000fc6000fffe0ff */
[----:B------:R-:W-:-:S04]  /*1b30*/  @UP1 UIADD3 UR5, UPT, UPT, UR14, URZ, URZ ;  /* 0x000000ff0e051290 */ /* 0x000fc8000fffe0ff */
[----:B--2---:R-:W-:-:S12]  /*1b40*/  UIADD3 UR5, UPT, UPT, UR5, 0x1, URZ ;  /* 0x0000000105057890 */ /* 0x004fd8000fffe0ff */
.L_x_36:
[----:B------:R-:W-:Y:S01]  /*1b50*/  UISETP.NE.AND UP0, UPT, UR37, URZ, UPT ;  /* 0x000000ff2500728c */ /* 0x000fe2000bf05270 */
[----:B------:R-:W1:Y:S08]  /*1b60*/  S2UR UR37, SR_CgaCtaId ;  /* 0x00000000002579c3 */ /* 0x000e700000008800 */
[----:B------:R-:W-:Y:S05]  /*1b70*/  BRA.U UP0, `(.L_x_19) ;  /* 0x0000000100347547 */ /* 0x000fea000b800000 */
[----:B------:R-:W2:Y:S01]  /*1b80*/  S2R R2, SR_CgaCtaId ;  /* 0x0000000000027919 */ /* 0x000ea20000008800 */
[----:B------:R-:W-:-:S04]  /*1b90*/  MOV R3, 0x400 ;  /* 0x0000040000037802 */ /* 0x000fc80000000f00 */
[----:B--2---:R-:W-:Y:S02]  /*1ba0*/  LEA R3, R2, R3, 0x18 ;  /* 0x0000000302037211 */ /* 0x004fe400078ec0ff */
[----:B------:R-:W-:-:S03]  /*1bb0*/  SHF.L.U32 R2, R10, 0x1f, RZ ;  /* 0x0000001f0a027819 */ /* 0x000fc600000006ff */
[----:B------:R-:W-:-:S04]  /*1bc0*/  IMAD R3, R12, 0x8, R3 ;  /* 0x000000080c037824 */ /* 0x000fc800078e0203 */
[----:B------:R-:W2:Y:S02]  /*1bd0*/  SYNCS.PHASECHK.TRANS64.TRYWAIT P0, [R3+URZ+0x3f0], R2 ;  /* 0x0003f002030075a7 */ /* 0x000ea400080011ff */
[----:B--2---:R-:W-:Y:S05]  /*1be0*/  @!P0 BRA `(.L_x_20) ;  /* 0x0000006400ac8947 */ /* 0x004fea0003800000 */
.L_x_146:
[----:B------:R-:W-:Y:S01]  /*1bf0*/  VIADD R12, R12, 0x1 ;  /* 0x000000010c0c7836 */ /* 0x000fe20000000000 */
[----:B------:R2:W-:Y:S04]  /*1c00*/  SYNCS.ARRIVE.TRANS64.A1T0 RZ, [R3+URZ+0x3e0], RZ ;  /* 0x0003e0ff03ff79a7 */ /* 0x0005e800081000ff */
[----:B------:R-:W-:-:S04]  /*1c10*/  ISETP.NE.AND P0, PT, R12, 0x2, PT ;  /* 0x000000020c00780c */ /* 0x000fc80003f05270 */
[----:B------:R-:W-:Y:S02]  /*1c20*/  SEL R12, R12, RZ, P0 ;  /* 0x000000ff0c0c7207 */ /* 0x000fe40000000000 */
[----:B--2---:R-:W-:-:S04]  /*1c30*/  SEL R3, RZ, 0x1, P0 ;  /* 0x00000001ff037807 */ /* 0x004fc80000000000 */
[----:B------:R-:W-:-:S07]  /*1c40*/  LOP3.LUT R10, R10, R3, RZ, 0x3c, !PT ;  /* 0x000000030a0a7212 */ /* 0x000fce00078e3cff */
.L_x_19:
[----:B------:R-:W-:Y:S01]  /*1c50*/  UMOV UR4, 0x400 ;  /* 0x0000040000047882 */ /* 0x000fe20000000000 */
[----:B------:R-:W-:Y:S01]  /*1c60*/  SHF.L.U32 R2, R15, 0x1f, RZ ;  /* 0x0000001f0f027819 */ /* 0x000fe200000006ff */
[----:B-1----:R-:W-:Y:S01]  /*1c70*/  ULEA UR4, UR37, UR4, 0x18 ;  /* 0x0000000425047291 */ /* 0x002fe2000f8ec0ff */
[----:B------:R-:W-:Y:S01]  /*1c80*/  R2UR UR35, R97 ;  /* 0x00000000612372ca */ /* 0x000fe200000e0000 */
[----:B------:R-:W-:Y:S01]  /*1c90*/  UISETP.GE.U32.AND UP0, UPT, UR13, 0x3f, UPT ;  /* 0x0000003f0d00788c */ /* 0x000fe2000bf06070 */
[----:B------:R-:W-:Y:S01]  /*1ca0*/  R2UR UR11, R91 ;  /* 0x000000005b0b72ca */ /* 0x000fe200000e0000 */
[----:B------:R-:W-:Y:S01]  /*1cb0*/  ULEA UR8, UR6, UR4, 0x3 ;  /* 0x0000000406087291 */ /* 0x000fe2000f8e18ff */
[----:B------:R-:W-:-:S08]  /*1cc0*/  UMOV UR24, URZ ;  /* 0x000000ff00187c82 */ /* 0x000fd00008000000 */
[----:B------:R1:W2:Y:S01]  /*1cd0*/  SYNCS.PHASECHK.TRANS64.TRYWAIT P0, [UR8+0x1b0], R2 ;  /* 0x0001b002ff0075a7 */ /* 0x0002a20008001108 */
[----:B------:R-:W-:Y:S02]  /*1ce0*/  USHF.L.U32 UR35, UR35, 0x6, URZ ;  /* 0x0000000623237899 */ /* 0x000fe400080006ff */
[----:B------:R-:W-:Y:S01]  /*1cf0*/  USHF.L.U32 UR11, UR11, 0x6, URZ ;  /* 0x000000060b0b7899 */ /* 0x000fe200080006ff */
[----:B------:R-:W-:Y:S11]  /*1d00*/  BRA.U !UP0, `(.L_x_21) ;  /* 0x0000000108a47547 */ /* 0x000ff6000b800000 */
[----:B------:R-:W-:Y:S01]  /*1d10*/  UMOV UR16, URZ ;  /* 0x000000ff00107c82 */ /* 0x000fe20008000000 */
[----:B------:R-:W-:-:S05]  /*1d20*/  UMOV UR17, UR6 ;  /* 0x0000000600117c82 */ /* 0x000fca0008000000 */
.L_x_26:
[----:B-1----:R-:W-:Y:S01]  /*1d30*/  ULEA UR33, UR17, UR4, 0x3 ;  /* 0x0000000411217291 */ /* 0x002fe2000f8e18ff */
[----:B--2---:R-:W-:Y:S01]  /*1d40*/  @!P5 MOV R3, 0x1000 ;  /* 0x000010000003d802 */ /* 0x004fe20000000f00 */
[----:B--2---:R-:W-:Y:S10]  /*1d50*/  @P0 BRA `(.L_x_22) ;  /* 0x00000000000c0947 */ /* 0x004ff40003800000 */
[----:B------:R-:W-:-:S04]  /*1d60*/  SHF.L.U32 R5, R15, 0x1f, RZ ;  /* 0x0000001f0f057819 */ /* 0x000fc800000006ff */
[----:B------:R-:W2:Y:S02]  /*1d70*/  SYNCS.PHASECHK.TRANS64.TRYWAIT P0, [UR33+0x1b0], R5 ;  /* 0x0001b005ff0075a7 */ /* 0x000ea40008001121 */
[----:B--2---:R-:W-:Y:S05]  /*1d80*/  @!P0 BRA `(.L_x_23) ;  /* 0x0000006400588947 */ /* 0x004fea0003800000 */
.L_x_22:
[----:B------:R2:W-:Y:S01]  /*1d90*/  @!P5 SYNCS.ARRIVE.TRANS64 RZ, [UR33], R3 ;  /* 0x00000003ffffd9a7 */ /* 0x0005e20008000021 */
[----:B------:R-:W-:Y:S04]  /*1da0*/  BSSY.RECONVERGENT B0, `(.L_x_24) ;  /* 0x0000003000007945 */ /* 0x000fe80003800200 */
[----:B------:R-:W-:Y:S05]  /*1db0*/  @P4 BRA `(.L_x_25) ;  /* 0x0000000000044947 */ /* 0x000fea0003800000 */
[----:B------:R-:W-:Y:S05]  /*1dc0*/  BPT.TRAP 0x1 ;  /* 0x000000040000795c */ /* 0x000fea0000300000 */
.L_x_25:
[----:B------:R-:W-:Y:S05]  /*1dd0*/  BSYNC.RECONVERGENT B0 ;  /* 0x0000000000007941 */ /* 0x000fea0003800200 */
.L_x_24:
[----:B------:R-:W-:Y:S02]  /*1de0*/  UIADD3 UR6, UPT, UPT, UR17, 0x1, URZ ;  /* 0x0000000111067890 */ /* 0x000fe4000fffe0ff */
[----:B------:R-:W-:Y:S02]  /*1df0*/  UIADD3 UR26, UP1, UPT, UR22, 0x80, URZ ;  /* 0x00000080161a7890 */ /* 0x000fe4000ff3e0ff */
[----:B------:R-:W-:Y:S02]  /*1e00*/  UISETP.NE.AND UP0, UPT, UR6, 0x36, UPT ;  /* 0x000000360600788c */ /* 0x000fe4000bf05270 */
[----:B------:R-:W-:Y:S02]  /*1e10*/  USHF.L.U32 UR34, UR16, 0x5, URZ ;  /* 0x0000000510227899 */ /* 0x000fe400080006ff */
[----:B------:R-:W-:Y:S02]  /*1e20*/  USEL UR9, URZ, 0x1, UP0 ;  /* 0x00000001ff097887 */ /* 0x000fe40008000000 */
[----:B------:R-:W-:-:S02]  /*1e30*/  USEL UR6, UR6, URZ, UP0 ;  /* 0x000000ff06067287 */ /* 0x000fc40008000000 */
[----:B------:R-:W-:Y:S02]  /*1e40*/  UIADD3 UR20, UP0, UPT, UR22, 0x180, URZ ;  /* 0x0000018016147890 */ /* 0x000fe4000ff1e0ff */
[----:B------:R-:W-:Y:S01]  /*1e50*/  ULEA UR8, UR6, UR4, 0x3 ;  /* 0x0000000406087291 */ /* 0x000fe2000f8e18ff */
[----:B------:R-:W-:Y:S01]  /*1e60*/  LOP3.LUT R15, R15, UR9, RZ, 0x3c, !PT ;  /* 0x000000090f0f7c12 */ /* 0x000fe2000f8e3cff */
[----:B------:R-:W-:Y:S02]  /*1e70*/  UIADD3.X UR27, UPT, UPT, URZ, UR23, URZ, UP1, !UPT ;  /* 0x00000017ff1b7290 */ /* 0x000fe40008ffe4ff */
[----:B------:R-:W-:Y:S01]  /*1e80*/  UIADD3.X UR21, UPT, UPT, URZ, UR23, URZ, UP0, !UPT ;  /* 0x00000017ff157290 */ /* 0x000fe200087fe4ff */
[----:B-1----:R-:W-:Y:S01]  /*1e90*/  SHF.L.U32 R2, R15, 0x1f, RZ ;  /* 0x0000001f0f027819 */ /* 0x002fe200000006ff */
[----:B------:R-:W-:Y:S01]  /*1ea0*/  UMOV UR18, 0x0 ;  /* 0x0000000000127882 */ /* 0x000fe20000000000 */
[----:B------:R-:W-:Y:S01]  /*1eb0*/  UMOV UR19, 0x10000000 ;  /* 0x1000000000137882 */ /* 0x000fe20000000000 */
[----:B------:R-:W-:Y:S01]  /*1ec0*/  UMOV UR12, UR36 ;  /* 0x00000024000c7c82 */ /* 0x000fe20008000000 */
[----:B------:R1:W1:Y:S01]  /*1ed0*/  SYNCS.PHASECHK.TRANS64.TRYWAIT P0, [UR8+0x1b0], R2 ;  /* 0x0001b002ff0075a7 */ /* 0x0002620008001108 */
[----:B------:R-:W-:Y:S01]  /*1ee0*/  ULEA UR8, UR17, UR4, 0xb ;  /* 0x0000000411087291 */ /* 0x000fe2000f8e58ff */
[----:B------:R-:W-:Y:S01]  /*1ef0*/  UMOV UR9, UR33 ;  /* 0x0000002100097c82 */ /* 0x000fe20008000000 */
[----:B------:R-:W-:-:S02]  /*1f00*/  UMOV UR10, UR34 ;  /* 0x00000022000a7c82 */ /* 0x000fc40008000000 */
[----:B------:R-:W-:Y:S02]  /*1f10*/  UIADD3 UR32, UPT, UPT, UR8, 0x2800, URZ ;  /* 0x0000280008207890 */ /* 0x000fe4000fffe0ff */
[----:B------:R-:W-:Y:S02]  /*1f20*/  UIADD3 UR8, UPT, UPT, UR8, 0x1d800, URZ ;  /* 0x0001d80008087890 */ /* 0x000fe4000fffe0ff */
[----:B------:R-:W-:Y:S01]  /*1f30*/  UIADD3 UR16, UPT, UPT, UR16, 0x1, URZ ;  /* 0x0000000110107890 */ /* 0x000fe2000fffe0ff */
[----:B------:R-:W-:Y:S01]  /*1f40*/  UMOV UR24, UR5 ;  /* 0x0000000500187c82 */ /* 0x000fe20008000000 */
[----:B------:R-:W-:Y:S02]  /*1f50*/  UMOV UR17, UR6 ;  /* 0x0000000600117c82 */ /* 0x000fe40008000000 */
[----:B------:R-:W-:Y:S01]  /*1f60*/  UISETP.NE.AND UP0, UPT, UR16, UR5, UPT ;  /* 0x000000051000728c */ /* 0x000fe2000bf05270 */
[----:B------:R1:W-:Y:S02]  /*1f70*/  UTMALDG.3D [UR32], [UR26], desc[UR18] ;  /* 0x000012201a0075b4 */ /* 0x0003e40008011000 */
[----:B------:R1:W-:Y:S06]  /*1f80*/  UTMALDG.3D [UR8], [UR20], desc[UR18] ;  /* 0x00001208140075b4 */ /* 0x0003ec0008011000 */
[----:B------:R-:W-:Y:S05]  /*1f90*/  BRA.U UP0, `(.L_x_26) ;  /* 0xfffffffd00647547 */ /* 0x000fea000b83ffff */
.L_x_21:
[----:B-1----:R-:W-:Y:S01]  /*1fa0*/  ULEA UR8, UR6, UR4, 0x3 ;  /* 0x0000000406087291 */ /* 0x002fe2000f8e18ff */
[----:B------:R-:W-:Y:S01]  /*1fb0*/  SHF.L.U32 R2, R15, 0x1f, RZ ;  /* 0x0000001f0f027819 */ /* 0x000fe200000006ff */
[----:B------:R-:W-:Y:S01]  /*1fc0*/  @!P1 SYNCS.ARRIVE.TRANS64.A1T0 RZ, [UR4+0x378], RZ ;  /* 0x000378ffffff99a7 */ /* 0x000fe20008100004 */
[----:B------:R-:W-:-:S06]  /*1fd0*/  UISETP.GT.AND UP0, UPT, UR15, UR14, UPT ;  /* 0x0000000e0f00728c */ /* 0x000fcc000bf04270 */
[----:B--2---:R1:W2:Y:S03]  /*1fe0*/  SYNCS.PHASECHK.TRANS64.TRYWAIT P0, [UR8+0x1b0], R2 ;  /* 0x0001b002ff0075a7 */ /* 0x0042a60008001108 */
[----:B------:R-:W-:Y:S05]  /*1ff0*/  BRA.U !UP0, `(.L_x_27) ;  /* 0x0000000108a87547 */ /* 0x000fea000b800000 */
[----:B------:R-:W-:Y:S01]  /*2000*/  UIADD3 UR21, UPT, UPT, UR7, UR24, URZ ;  /* 0x0000001807157290 */ /* 0x000fe2000fffe0ff */
[----:B------:R-:W-:-:S11]  /*2010*/  UMOV UR25, UR6 ;  /* 0x0000000600197c82 */ /* 0x000fd60008000000 */
.L_x_32:
[----:B-1----:R-:W-:Y:S01]  /*2020*/  ULEA UR17, UR25, UR4, 0x3 ;  /* 0x0000000419117291 */ /* 0x002fe2000f8e18ff */
[----:B--2---:R-:W-:Y:S01]  /*2030*/  @!P5 MOV R3, 0x1000 ;  /* 0x000010000003d802 */ /* 0x004fe20000000f00 */
[----:B--2---:R-:W-:Y:S10]  /*2040*/  @P0 BRA `(.L_x_28) ;  /* 0x00000000000c0947 */ /* 0x004ff40003800000 */
[----:B------:R-:W-:-:S04]  /*2050*/  SHF.L.U32 R5, R15, 0x1f, RZ ;  /* 0x0000001f0f057819 */ /* 0x000fc800000006ff */
[----:B------:R-:W2:Y:S02]  /*2060*/  SYNCS.PHASECHK.TRANS64.TRYWAIT P0, [UR17+0x1b0], R5 ;  /* 0x0001b005ff0075a7 */ /* 0x000ea40008001111 */
[----:B--2---:R-:W-:Y:S05]  /*2070*/  @!P0 BRA `(.L_x_29) ;  /* 0x0000006000b48947 */ /* 0x004fea0003800000 */
.L_x_28:
[----:B------:R2:W-:Y:S01]  /*2080*/  @!P5 SYNCS.ARRIVE.TRANS64 RZ, [UR17], R3 ;  /* 0x00000003ffffd9a7 */ /* 0x0005e20008000011 */
[----:B------:R-:W-:Y:S04]  /*2090*/  BSSY.RECONVERGENT B0, `(.L_x_30) ;  /* 0x0000003000007945 */ /* 0x000fe80003800200 */
[----:B------:R-:W-:Y:S05]  /*20a0*/  @P4 BRA `(.L_x_31) ;  /* 0x0000000000044947 */ /* 0x000fea0003800000 */
[----:B------:R-:W-:Y:S05]  /*20b0*/  BPT.TRAP 0x1 ;  /* 0x000000040000795c */ /* 0x000fea0000300000 */
.L_x_31:
[----:B------:R-:W-:Y:S05]  /*20c0*/  BSYNC.RECONVERGENT B0 ;  /* 0x0000000000007941 */ /* 0x000fea0003800200 */
.L_x_30:
        /* <DEDUP_REMOVED lines=20> */
[----:B------:R-:W-:Y:S01]  /*2210*/  UIADD3 UR8, UPT, UPT, UR8, 0x1d800, URZ ;  /* 0x0001d80008087890 */ /* 0x000fe2000fffe0ff */
[----:B------:R-:W-:Y:S01]  /*2220*/  UMOV UR9, UR17 ;  /* 0x0000001100097c82 */ /* 0x000fe20008000000 */
[----:B------:R-:W-:Y:S01]  /*2230*/  UMOV UR10, UR18 ;  /* 0x00000012000a7c82 */ /* 0x000fe20008000000 */
[----:B------:R-:W-:Y:S01]  /*2240*/  UIADD3 UR24, UPT, UPT, UR24, 0x1, URZ ;  /* 0x0000000118187890 */ /* 0x000fe2000fffe0ff */
[----:B------:R-:W-:-:S03]  /*2250*/  UMOV UR25, UR6 ;  /* 0x0000000600197c82 */ /* 0x000fc60008000000 */
[----:B------:R1:W-:Y:S01]  /*2260*/  UTMALDG.3D [UR16], [UR30], desc[UR26] ;  /* 0x00001a101e0075b4 */ /* 0x0003e20008011000 */
[----:B------:R-:W-:Y:S01]  /*2270*/  UISETP.NE.AND UP0, UPT, UR24, UR21, UPT ;  /* 0x000000151800728c */ /* 0x000fe2000bf05270 */
[----:B------:R1:W-:Y:S08]  /*2280*/  UTMALDG.3D [UR8], [UR28], desc[UR26] ;  /* 0x00001a081c0075b4 */ /* 0x0003f00008011000 */
[----:B------:R-:W-:Y:S05]  /*2290*/  BRA.U UP0, `(.L_x_32) ;  /* 0xfffffffd00607547 */ /* 0x000fea000b83ffff */
.L_x_27:
[C---:B-1----:R-:W-:Y:S01]  /*22a0*/  LEA R2, R14.reuse, UR4, 0x3 ;  /* 0x000000040e027c11 */ /* 0x042fe2000f8e18ff */
[----:B------:R-:W-:Y:S01]  /*22b0*/  NOP ;  /* 0x0000000000007918 */ /* 0x000fe20000000000 */
[----:B--2---:R-:W-:Y:S02]  /*22c0*/  SHF.L.U32 R3, R13, 0x1f, RZ ;  /* 0x0000001f0d037819 */ /* 0x004fe400000006ff */
[----:B------:R-:W-:Y:S02]  /*22d0*/  LEA R4, R14, UR4, 0x4 ;  /* 0x000000040e047c11 */ /* 0x000fe4000f8e20ff */
[----:B------:R-:W1:Y:S02]  /*22e0*/  SYNCS.PHASECHK.TRANS64.TRYWAIT P0, [R2+URZ+0x380], R3 ;  /* 0x00038003020075a7 */ /* 0x000e6400080011ff */
[----:B-1----:R-:W-:Y:S05]  /*22f0*/  @!P0 BRA `(.L_x_33) ;  /* 0x00000060002c8947 */ /* 0x002fea0003800000 */
.L_x_149:
[----:B------:R-:W2:Y:S01]  /*2300*/  LDS.128 R4, [R4+0x410] ;  /* 0x0004100004047984 */ /* 0x000ea20000000c00 */
[----:B---3--:R-:W-:Y:S01]  /*2310*/  ISETP.GE.AND P0, PT, R40, 0x1, PT ;  /* 0x000000012800780c */ /* 0x008fe20003f06270 */
[----:B-1----:R-:W-:Y:S01]  /*2320*/  VIADD R2, R2, 0x390 ;  /* 0x0000039002027836 */ /* 0x002fe20000000000 */
[----:B------:R-:W-:Y:S01]  /*2330*/  @!PT LDS RZ, [RZ] ;  /* 0x00000000fffff984 */ /* 0x000fe20000000800 */
[----:B------:R-:W-:Y:S01]  /*2340*/  @!PT LDS RZ, [RZ] ;  /* 0x00000000fffff984 */ /* 0x000fe20000000800 */
[----:B------:R-:W-:Y:S01]  /*2350*/  @!PT LDS RZ, [RZ] ;  /* 0x00000000fffff984 */ /* 0x000fe20000000800 */
[----:B------:R-:W-:Y:S01]  /*2360*/  @!PT LDS RZ, [RZ] ;  /* 0x00000000fffff984 */ /* 0x000fe20000000800 */
[----:B------:R1:W-:Y:S06]  /*2370*/  MEMBAR.ALL.CTA ;  /* 0x0000000000007992 */ /* 0x0003ec0000008000 */
[----:B-1----:R-:W1:Y:S01]  /*2380*/  FENCE.VIEW.ASYNC.S ;  /* 0x00000000000073c6 */ /* 0x002e620000000000 */
[----:B------:R-:W-:-:S04]  /*2390*/  PRMT R2, RZ, 0x654, R2 ;  /* 0x00000654ff027816 */ /* 0x000fc80000000002 */
[----:B-1----:R1:W-:Y:S01]  /*23a0*/  SYNCS.ARRIVE.TRANS64.RED.A1T0 RZ, [R2+URZ], RZ ;  /* 0x000000ff02ff79a7 */ /* 0x0023e200081004ff */
[----:B--2---:R-:W-:-:S13]  /*23b0*/  LOP3.LUT P2, RZ, R6, 0x1, RZ, 0xc0, !PT ;  /* 0x0000000106ff7812 */ /* 0x004fda000784c0ff */
[----:B------:R-:W-:Y:S01]  /*23c0*/  @P2 SHF.R.U32.HI R3, RZ, 0x10, R5 ;  /* 0x00000010ff032819 */ /* 0x000fe20000011605 */
[----:B------:R-:W-:Y:S01]  /*23d0*/  VOTEU.ANY UP0, P2 ;  /* 0x0000000000ff7886 */ /* 0x000fe20001000100 */
[----:B------:R-:W-:Y:S02]  /*23e0*/  @P2 MOV R11, R4 ;  /* 0x00000004000b2202 */ /* 0x000fe40000000f00 */
[----:B------:R-:W-:Y:S02]  /*23f0*/  @P2 R2UR.BROADCAST UR8, R3 ;  /* 0x00000000030822ca */ /* 0x000fe400008e0000 */
[----:B------:R-:W-:-:S11]  /*2400*/  @P2 LOP3.LUT R8, R5, 0xffff, RZ, 0xc0, !PT ;  /* 0x0000ffff05082812 */ /* 0x000fd600078ec0ff */
[----:B------:R-:W-:Y:S01]  /*2410*/  @UP0 UMOV UR36, UR8 ;  /* 0x0000000800240c82 */ /* 0x000fe20008000000 */
[----:B-1----:R-:W-:Y:S05]  /*2420*/  @!P0 BRA `(.L_x_34) ;  /* 0x0000000000b88947 */ /* 0x002fea0003800000 */
[----:B------:R-:W4:Y:S01]  /*2430*/  LDC.64 R4, c[0x0][0xb18] ;  /* 0x0002c600ff047b82 */ /* 0x000f220000000a00 */
[----:B------:R-:W-:-:S07]  /*2440*/  ISETP.NE.AND P3, PT, R40, 0x1, PT ;  /* 0x000000012800780c */ /* 0x000fce0003f65270 */
[----:B------:R-:W1:Y:S08]  /*2450*/  LDC.64 R6, c[0x0][0xb10] ;  /* 0x0002c400ff067b82 */ /* 0x000e700000000a00 */
[----:B------:R-:W2:Y:S08]  /*2460*/  LDC R16, c[0x0][0xb20] ;  /* 0x0002c800ff107b82 */ /* 0x000eb00000000800 */
[----:B------:R-:W3:Y:S01]  /*2470*/  LDC R18, c[0x0][0xb0c] ;  /* 0x0002c300ff127b82 */ /* 0x000ee20000000800 */
[----:B----4-:R-:W-:Y:S01]  /*2480*/  IMAD.HI.U32 R17, R0, R5, RZ ;  /* 0x0000000500117227 */ /* 0x010fe200078e00ff */
[----:B------:R-:W-:-:S03]  /*2490*/  ISETP.NE.AND P0, PT, R4, 0x1, PT ;  /* 0x000000010400780c */ /* 0x000fc60003f05270 */
[----:B------:R-:W-:-:S03]  /*24a0*/  IMAD.HI.U32 R5, R8, R5, RZ ;  /* 0x0000000508057227 */ /* 0x000fc600078e00ff */
[----:B------:R-:W4:Y:S01]  /*24b0*/  LDC.64 R2, c[0x0][0xb28] ;  /* 0x0002ca00ff027b82 */ /* 0x000f220000000a00 */
[----:B-1----:R-:W-:-:S04]  /*24c0*/  IMAD.HI.U32 R20, R9, R6, RZ ;  /* 0x0000000609147227 */ /* 0x002fc800078e00ff */
[----:B------:R-:W-:Y:S01]  /*24d0*/  IMAD.HI.U32 R22, R11, R6, RZ ;  /* 0x000000060b167227 */ /* 0x000fe200078e00ff */
[----:B------:R-:W-:Y:S02]  /*24e0*/  SHF.R.U32.HI R20, RZ, R7, R20 ;  /* 0x00000007ff147219 */ /* 0x000fe40000011614 */
[-C--:B--2---:R-:W-:Y:S02]  /*24f0*/  SHF.R.U32.HI R17, RZ, R16.reuse, R17 ;  /* 0x00000010ff117219 */ /* 0x084fe40000011611 */
[----:B------:R-:W-:Y:S02]  /*2500*/  SHF.R.U32.HI R5, RZ, R16, R5 ;  /* 0x00000010ff057219 */ /* 0x000fe40000011605 */
[----:B------:R-:W-:Y:S02]  /*2510*/  SEL R17, R0, R17, !P0 ;  /* 0x0000001100117207 */ /* 0x000fe40004000000 */
[----:B------:R-:W-:Y:S02]  /*2520*/  SHF.R.U32.HI R22, RZ, R7, R22 ;  /* 0x00000007ff167219 */ /* 0x000fe40000011616 */
[----:B---3--:R-:W-:-:S02]  /*2530*/  ISETP.NE.AND P1, PT, R18, 0x1, PT ;  /* 0x000000011200780c */ /* 0x008fc40003f25270 */
[----:B------:R-:W-:Y:S02]  /*2540*/  SEL R5, R8, R5, !P0 ;  /* 0x0000000508057207 */ /* 0x000fe40004000000 */
[----:B------:R-:W-:Y:S02]  /*2550*/  SEL R19, R9, R20, !P1 ;  /* 0x0000001409137207 */ /* 0x000fe40004800000 */
[----:B------:R-:W-:Y:S01]  /*2560*/  SEL R7, R11, R22, !P1 ;  /* 0x000000160b077207 */ /* 0x000fe20004800000 */
[----:B----4-:R-:W-:-:S04]  /*2570*/  IMAD.HI.U32 R20, R17, R2, RZ ;  /* 0x0000000211147227 */ /* 0x010fc800078e00ff */
[----:B------:R-:W-:Y:S01]  /*2580*/  IMAD.HI.U32 R6, R19, R2, RZ ;  /* 0x0000000213067227 */ /* 0x000fe200078e00ff */
[----:B------:R-:W-:-:S04]  /*2590*/  @P3 SHF.R.U32.HI R17, RZ, R3, R20 ;  /* 0x00000003ff113219 */ /* 0x000fc80000011614 */
[----:B------:R-:W-:Y:S01]  /*25a0*/  @P3 SHF.R.U32.HI R19, RZ, R3, R6 ;  /* 0x00000003ff133219 */ /* 0x000fe20000011606 */
[----:B------:R-:W-:-:S04]  /*25b0*/  IMAD R17, R40, R17, RZ ;  /* 0x0000001128117224 */ /* 0x000fc800078e02ff */
[----:B------:R-:W-:Y:S01]  /*25c0*/  IMAD R6, R40, R19, RZ ;  /* 0x0000001328067224 */ /* 0x000fe200078e02ff */
[C---:B------:R-:W-:Y:S02]  /*25d0*/  ISETP.GE.AND P0, PT, R5.reuse, R17, PT ;  /* 0x000000110500720c */ /* 0x040fe40003f06270 */
[----:B------:R-:W-:Y:S02]  /*25e0*/  IADD3 R17, PT, PT, -R5, RZ, RZ ;  /* 0x000000ff05117210 */ /* 0x000fe40007ffe1ff */
[----:B------:R-:W-:Y:S01]  /*25f0*/  ISETP.GE.OR P0, PT, R7, R6, P0 ;  /* 0x000000060700720c */ /* 0x000fe20000706670 */
[----:B------:R-:W-:-:S04]  /*2600*/  IMAD.HI.U32 R6, R5, R2, RZ ;  /* 0x0000000205067227 */ /* 0x000fc800078e00ff */
[----:B------:R-:W-:Y:S01]  /*2610*/  IMAD R8, R4, R17, R8 ;  /* 0x0000001104087224 */ /* 0x000fe200078e0208 */
[----:B------:R-:W-:-:S04]  /*2620*/  SHF.R.U32.HI R6, RZ, R3, R6 ;  /* 0x00000003ff067219 */ /* 0x000fc80000011606 */
[----:B------:R-:W-:-:S03]  /*2630*/  SEL R6, R5, R6, !P3 ;  /* 0x0000000605067207 */ /* 0x000fc60005800000 */
[----:B------:R-:W-:-:S04]  /*2640*/  @!P0 IMAD.HI.U32 R16, R7, R2, RZ ;  /* 0x0000000207108227 */ /* 0x000fc800078e00ff */
[----:B------:R-:W-:Y:S01]  /*2650*/  IMAD.MOV R2, RZ, RZ, -R6 ;  /* 0x000000ffff027224 */ /* 0x000fe200078e0a06 */
[----:B------:R-:W-:-:S03]  /*2660*/  @!P0 SHF.R.U32.HI R16, RZ, R3, R16 ;  /* 0x00000003ff108219 */ /* 0x000fc60000011610 */
[----:B------:R-:W-:Y:S01]  /*2670*/  IMAD R2, R40, R2, R5 ;  /* 0x0000000228027224 */ /* 0x000fe200078e0205 */
[----:B------:R-:W-:-:S05]  /*2680*/  @!P0 SEL R3, R7, R16, !P3 ;  /* 0x0000001007038207 */ /* 0x000fca0005800000 */
[--C-:B------:R-:W-:Y:S02]  /*2690*/  @!P0 IMAD.IADD R6, R6, 0x1, -R3.reuse ;  /* 0x0000000106068824 */ /* 0x100fe400078e0a03 */
[----:B------:R-:W-:Y:S01]  /*26a0*/  @!P0 IMAD R3, R2, R19, R3 ;  /* 0x0000001302038224 */ /* 0x000fe200078e0203 */
[----:B------:R-:W-:Y:S01]  /*26b0*/  IADD3 R2, PT, PT, -R7, RZ, RZ ;  /* 0x000000ff07027210 */ /* 0x000fe20007ffe1ff */
[----:B------:R-:W-:Y:S02]  /*26c0*/  @!P0 IMAD R5, R40, R6, R7 ;  /* 0x0000000628058224 */ /* 0x000fe400078e0207 */
[----:B------:R-:W-:Y:S02]  /*26d0*/  @!P0 IMAD.MOV.U32 R7, RZ, RZ, R3 ;  /* 0x000000ffff078224 */ /* 0x000fe400078e0003 */
[----:B------:R-:W-:Y:S02]  /*26e0*/  IMAD R2, R18, R2, R11 ;  /* 0x0000000212027224 */ /* 0x000fe400078e020b */
[----:B------:R-:W-:-:S02]  /*26f0*/  IMAD R8, R5, R4, R8 ;  /* 0x0000000405087224 */ /* 0x000fc400078e0208 */
[----:B------:R-:W-:Y:S02]  /*2700*/  IMAD R11, R7, R18, R2 ;  /* 0x00000012070b7224 */ /* 0x000fe400078e0202 */
.L_x_34:
[----:B------:R-:W1:Y:S02]  /*2710*/  LDCU UR8, c[0x0][0xb30] ;  /* 0x00016600ff0877ac */ /* 0x000e640008000800 */
[----:B-1----:R-:W-:-:S09]  /*2720*/  UISETP.NE.AND UP0, UPT, UR8, 0x1, UPT ;  /* 0x000000010800788c */ /* 0x002fd2000bf05270 */
[----:B------:R-:W-:Y:S05]  /*2730*/  BRA.U UP0, `(.L_x_35) ;  /* 0x0000000100407547 */ /* 0x000fea000b800000 */
[----:B------:R-:W1:Y:S08]  /*2740*/  LDC.64 R4, c[0x0][0xb10] ;  /* 0x0002c400ff047b82 */ /* 0x000e700000000a00 */
[----:B------:R-:W2:Y:S08]  /*2750*/  LDC.64 R2, c[0x0][0xb18] ;  /* 0x0002c600ff027b82 */ /* 0x000eb00000000a00 */
[----:B------:R-:W3:Y:S08]  /*2760*/  LDC R6, c[0x0][0xb20] ;  /* 0x0002c800ff067b82 */ /* 0x000ef00000000800 */
[----:B------:R-:W4:Y:S01]  /*2770*/  LDC R16, c[0x0][0xb0c] ;  /* 0x0002c300ff107b82 */ /* 0x000f220000000800 */
[----:B-1----:R-:W-:-:S05]  /*2780*/  IMAD.HI.U32 R4, R11, R4, RZ ;  /* 0x000000040b047227 */ /* 0x002fca00078e00ff */
[----:B------:R-:W-:Y:S01]  /*2790*/  SHF.R.U32.HI R4, RZ, R5, R4 ;  /* 0x00000005ff047219 */ /* 0x000fe20000011604 */
[----:B--2---:R-:W-:Y:S01]  /*27a0*/  IMAD.HI.U32 R3, R8, R3, RZ ;  /* 0x0000000308037227 */ /* 0x004fe200078e00ff */
[----:B------:R-:W-:-:S04]  /*27b0*/  ISETP.NE.AND P0, PT, R2, 0x1, PT ;  /* 0x000000010200780c */ /* 0x000fc80003f05270 */
[----:B---3--:R-:W-:-:S04]  /*27c0*/  SHF.R.U32.HI R3, RZ, R6, R3 ;  /* 0x00000006ff037219 */ /* 0x008fc80000011603 */
[----:B------:R-:W-:Y:S02]  /*27d0*/  SEL R3, R8, R3, !P0 ;  /* 0x0000000308037207 */ /* 0x000fe40004000000 */
[----:B----4-:R-:W-:-:S04]  /*27e0*/  ISETP.NE.AND P1, PT, R16, 0x1, PT ;  /* 0x000000011000780c */ /* 0x010fc80003f25270 */
[----:B------:R-:W-:-:S05]  /*27f0*/  SEL R4, R11, R4, !P1 ;  /* 0x000000040b047207 */ /* 0x000fca0004800000 */
[----:B------:R-:W-:Y:S02]  /*2800*/  IMAD.IADD R5, R3, 0x1, -R4 ;  /* 0x0000000103057824 */ /* 0x000fe400078e0a04 */
[----:B------:R-:W-:Y:S02]  /*2810*/  IMAD.IADD R3, R4, 0x1, -R3 ;  /* 0x0000000104037824 */ /* 0x000fe400078e0a03 */
[----:B------:R-:W-:Y:S02]  /*2820*/  IMAD R11, R5, R16, R11 ;  /* 0x00000010050b7224 */ /* 0x000fe400078e020b */
[----:B------:R-:W-:-:S07]  /*2830*/  IMAD R8, R3, R2, R8 ;  /* 0x0000000203087224 */ /* 0x000fce00078e0208 */
.L_x_35:
[----:B------:R-:W-:Y:S01]  /*2840*/  VIADD R14, R14, 0x1 ;  /* 0x000000010e0e7836 */ /* 0x000fe20000000000 */
[----:B------:R-:W-:Y:S01]  /*2850*/  PLOP3.LUT P1, PT, PT, PT, PT, 0x80, 0x8 ;  /* 0x000000000008781c */ /* 0x000fe20003f2f070 */
[----:B------:R-:W-:Y:S02]  /*2860*/  IMAD.IADD R97, R11, 0x1, R90 ;  /* 0x000000010b617824 */ /* 0x000fe400078e025a */
[----:B------:R-:W-:Y:S01]  /*2870*/  IMAD.IADD R91, R8, 0x1, R79 ;  /* 0x00000001085b7824 */ /* 0x000fe200078e024f */
[----:B------:R-:W-:-:S04]  /*2880*/  ISETP.NE.AND P0, PT, R14, 0x2, PT ;  /* 0x000000020e00780c */ /* 0x000fc80003f05270 */
[----:B------:R-:W-:Y:S02]  /*2890*/  SEL R2, RZ, 0x1, P0 ;  /* 0x00000001ff027807 */ /* 0x000fe40000000000 */
[----:B------:R-:W-:Y:S02]  /*28a0*/  SEL R14, R14, RZ, P0 ;  /* 0x000000ff0e0e7207 */ /* 0x000fe40000000000 */
[----:B------:R-:W-:Y:S01]  /*28b0*/  LOP3.LUT R13, R13, R2, RZ, 0x3c, !PT ;  /* 0x000000020d0d7212 */ /* 0x000fe200078e3cff */
[----:B------:R-:W-:Y:S06]  /*28c0*/  @P2 BRA `(.L_x_36) ;  /* 0xfffffff000a02947 */ /* 0x000fec000383ffff */
[----:B------:R-:W-:Y:S01]  /*28d0*/  UIADD3 UR4, UPT, UPT, UR4, 0x1b0, URZ ;  /* 0x000001b004047890 */ /* 0x000fe2000fffe0ff */
[----:B------:R-:W-:-:S03]  /*28e0*/  SHF.L.U32 R3, R15, 0x1f, RZ ;  /* 0x0000001f0f037819 */ /* 0x000fc600000006ff */
[----:B------:R-:W-:-:S09]  /*28f0*/  ULEA UR5, UR6, UR4, 0x3 ;  /* 0x0000000406057291 */ /* 0x000fd2000f8e18ff */
[----:B------:R-:W1:Y:S02]  /*2900*/  SYNCS.PHASECHK.TRANS64.TRYWAIT P0, [UR5], R3 ;  /* 0x00000003ff0075a7 */ /* 0x000e640008001105 */
[----:B-1----:R-:W-:Y:S05]  /*2910*/  @!P0 BRA `(.L_x_37) ;  /* 0x0000005800b88947 */ /* 0x002fea0003800000 */
.L_x_151:
[----:B------:R-:W-:-:S04]  /*2920*/  UIADD3 UR6, UPT, UPT, UR6, 0x1, URZ ;  /* 0x0000000106067890 */ /* 0x000fc8000fffe0ff */
[----:B------:R-:W-:-:S04]  /*2930*/  UISETP.NE.AND UP0, UPT, UR6, 0x36, UPT ;  /* 0x000000360600788c */ /* 0x000fc8000bf05270 */
[----:B------:R-:W-:Y:S02]  /*2940*/  USEL UR7, URZ, 0x1, UP0 ;  /* 0x00000001ff077887 */ /* 0x000fe40008000000 */
[----:B------:R-:W-:-:S04]  /*2950*/  USEL UR6, UR6, URZ, UP0 ;  /* 0x000000ff06067287 */ /* 0x000fc80008000000 */
[----:B------:R-:W-:Y:S01]  /*2960*/  ULEA UR5, UR6, UR4, 0x3 ;  /* 0x0000000406057291 */ /* 0x000fe2000f8e18ff */
[----:B------:R-:W-:-:S04]  /*2970*/  LOP3.LUT R2, R15, UR7, RZ, 0x3c, !PT ;  /* 0x000000070f027c12 */ /* 0x000fc8000f8e3cff */
[----:B-1----:R-:W-:-:S04]  /*2980*/  SHF.L.U32 R3, R2, 0x1f, RZ ;  /* 0x0000001f02037819 */ /* 0x002fc800000006ff */
[----:B------:R-:W1:Y:S02]  /*2990*/  SYNCS.PHASECHK.TRANS64.TRYWAIT P0, [UR5], R3 ;  /* 0x00000003ff0075a7 */ /* 0x000e640008001105 */
[----:B-1----:R-:W-:Y:S05]  /*29a0*/  @!P0 BRA `(.L_x_38) ;  /* 0x0000005800ac8947 */ /* 0x002fea0003800000 */
.L_x_153:
        /* <DEDUP_REMOVED lines=9> */
.L_x_155:
        /* <DEDUP_REMOVED lines=9> */
.L_x_157:
        /* <DEDUP_REMOVED lines=9> */
.L_x_159:
        /* <DEDUP_REMOVED lines=9> */
.L_x_161:
        /* <DEDUP_REMOVED lines=9> */
.L_x_163:
        /* <DEDUP_REMOVED lines=9> */
.L_x_165:
        /* <DEDUP_REMOVED lines=9> */
.L_x_167:
        /* <DEDUP_REMOVED lines=9> */
.L_x_169:
        /* <DEDUP_REMOVED lines=9> */
.L_x_171:
        /* <DEDUP_REMOVED lines=9> */
.L_x_173:
        /* <DEDUP_REMOVED lines=9> */
.L_x_175:
        /* <DEDUP_REMOVED lines=9> */
.L_x_177:
        /* <DEDUP_REMOVED lines=9> */
.L_x_179:
        /* <DEDUP_REMOVED lines=9> */
.L_x_181:
        /* <DEDUP_REMOVED lines=9> */
.L_x_183:
        /* <DEDUP_REMOVED lines=9> */
.L_x_185:
        /* <DEDUP_REMOVED lines=9> */
.L_x_187:
        /* <DEDUP_REMOVED lines=9> */
.L_x_189:
        /* <DEDUP_REMOVED lines=9> */
.L_x_191:
        /* <DEDUP_REMOVED lines=9> */
.L_x_193:
        /* <DEDUP_REMOVED lines=9> */
.L_x_195:
        /* <DEDUP_REMOVED lines=9> */
.L_x_197:
        /* <DEDUP_REMOVED lines=9> */
.L_x_199:
        /* <DEDUP_REMOVED lines=9> */
.L_x_201:
        /* <DEDUP_REMOVED lines=9> */
.L_x_203:
        /* <DEDUP_REMOVED lines=9> */
.L_x_205:
        /* <DEDUP_REMOVED lines=9> */
.L_x_207:
        /* <DEDUP_REMOVED lines=9> */
.L_x_209:
        /* <DEDUP_REMOVED lines=9> */
.L_x_211:
        /* <DEDUP_REMOVED lines=9> */
.L_x_213:
        /* <DEDUP_REMOVED lines=9> */
.L_x_215:
        /* <DEDUP_REMOVED lines=9> */
.L_x_217:
        /* <DEDUP_REMOVED lines=9> */
.L_x_219:
        /* <DEDUP_REMOVED lines=9> */
.L_x_221:
        /* <DEDUP_REMOVED lines=9> */
.L_x_223:
        /* <DEDUP_REMOVED lines=9> */
.L_x_225:
        /* <DEDUP_REMOVED lines=9> */
.L_x_227:
        /* <DEDUP_REMOVED lines=9> */
.L_x_229:
        /* <DEDUP_REMOVED lines=9> */
.L_x_231:
        /* <DEDUP_REMOVED lines=9> */
.L_x_233:
        /* <DEDUP_REMOVED lines=9> */
.L_x_235:
        /* <DEDUP_REMOVED lines=9> */
.L_x_237:
        /* <DEDUP_REMOVED lines=9> */
.L_x_239:
        /* <DEDUP_REMOVED lines=9> */
.L_x_241:
        /* <DEDUP_REMOVED lines=9> */
.L_x_243:
        /* <DEDUP_REMOVED lines=9> */
.L_x_245:
        /* <DEDUP_REMOVED lines=9> */
.L_x_247:
        /* <DEDUP_REMOVED lines=9> */
.L_x_249:
        /* <DEDUP_REMOVED lines=9> */
.L_x_251:
        /* <DEDUP_REMOVED lines=9> */
.L_x_253:
        /* <DEDUP_REMOVED lines=9> */
.L_x_255:
[----:B------:R-:W-:-:S04]  /*4660*/  UIADD3 UR6, UPT, UPT, UR6, 0x1, URZ ;  /* 0x0000000106067890 */ /* 0x000fc8000fffe0ff */
[----:B------:R-:W-:-:S04]  /*4670*/  UISETP.NE.AND UP0, UPT, UR6, 0x36, UPT ;  /* 0x000000360600788c */ /* 0x000fc8000bf05270 */
[----:B------:R-:W-:Y:S02]  /*4680*/  USEL UR5, URZ, 0x1, UP0 ;  /* 0x00000001ff057887 */ /* 0x000fe40008000000 */
[----:B------:R-:W-:-:S04]  /*4690*/  USEL UR6, UR6, URZ, UP0 ;  /* 0x000000ff06067287 */ /* 0x000fc80008000000 */
[----:B------:R-:W-:Y:S01]  /*46a0*/  ULEA UR6, UR6, UR4, 0x3 ;  /* 0x0000000406067291 */ /* 0x000fe2000f8e18ff */
[----:B-1----:R-:W-:-:S04]  /*46b0*/  LOP3.LUT R3, R2, UR5, RZ, 0x3c, !PT ;  /* 0x0000000502037c12 */ /* 0x002fc8000f8e3cff */
[----:B------:R-:W-:Y:S01]  /*46c0*/  SHF.L.U32 R3, R3, 0x1f, RZ ;  /* 0x0000001f03037819 */ /* 0x000fe200000006ff */
[----:B----4-:R-:W-:-:S07]  /*46d0*/  IMAD.U32 R0, RZ, RZ, UR6 ;  /* 0x00000006ff007e24 */ /* 0x010fce000f8e00ff */
.L_x_90:
[----:B-1----:R1:W2:Y:S02]  /*46e0*/  SYNCS.PHASECHK.TRANS64.TRYWAIT P0, [R0+URZ], R3 ;  /* 0x00000003000075a7 */ /* 0x0022a400080011ff */
[----:B--2---:R-:W-:Y:S05]  /*46f0*/  @!P0 NANOSLEEP.SYNCS 0x989680 ;  /* 0x009896800000895d */ /* 0x004fea0003900000 */
[----:B------:R-:W2:Y:S02]  /*4700*/  @!P0 SYNCS.PHASECHK.TRANS64 P0, [R0+URZ], R3 ;  /* 0x00000003000085a7 */ /* 0x000ea400080010ff */
[----:B--2---:R-:W-:Y:S05]  /*4710*/  @P0 EXIT ;  /* 0x000000000000094d */ /* 0x004fea0003800000 */
[----:B------:R-:W-:Y:S05]  /*4720*/  BRA `(.L_x_90) ;  /* 0xfffffffc00ec7947 */ /* 0x000fea000383ffff */
.L_x_18:
[----:B------:R-:W-:-:S04]  /*4730*/  UISETP.NE.AND UP1, UPT, UR37, URZ, UPT ;  /* 0x000000ff2500728c */ /* 0x000fc8000bf25270 */
[----:B------:R-:W-:-:S09]  /*4740*/  UISETP.NE.OR UP1, UPT, UR8, 0x1, UP1 ;  /* 0x000000010800788c */ /* 0x000fd20008f25670 */
[----:B------:R-:W-:Y:S05]  /*4750*/  BRA.U UP1, `(.L_x_91) ;  /* 0x0000000501487547 */ /* 0x000fea000b800000 */
[----:B------:R-:W-:Y:S01]  /*4760*/  ISETP.NE.AND P2, PT, R2, RZ, PT ;  /* 0x000000ff0200720c */ /* 0x000fe20003f45270 */
[----:B------:R-:W-:Y:S01]  /*4770*/  IMAD.MOV.U32 R12, RZ, RZ, 0x1 ;  /* 0x00000001ff0c7424 */ /* 0x000fe200078e00ff */
[----:B------:R-:W-:Y:S02]  /*4780*/  CS2R R10, SRZ ;  /* 0x00000000000a7805 */ /* 0x000fe4000001ff00 */
[----:B------:R-:W-:Y:S01]  /*4790*/  CS2R R8, SRZ ;  /* 0x0000000000087805 */ /* 0x000fe2000001ff00 */
[----:B------:R-:W-:Y:S01]  /*47a0*/  UMOV UR4, 0x400 ;  /* 0x0000040000047882 */ /* 0x000fe20000000000 */
[----:B------:R-:W-:Y:S01]  /*47b0*/  UMOV UR6, URZ ;  /* 0x000000ff00067c82 */ /* 0x000fe20008000000 */
[----:B------:R-:W-:-:S12]  /*47c0*/  ULEA UR37, UR37, UR4, 0x18 ;  /* 0x0000000425257291 */ /* 0x000fd8000f8ec0ff */
.L_x_95:
[----:B------:R-:W-:Y:S02]  /*47d0*/  LEA R0, R8, UR37, 0x3 ;  /* 0x0000002508007c11 */ /* 0x000fe4000f8e18ff */
[----:B------:R-:W-:-:S03]  /*47e0*/  SHF.L.U32 R5, R9, 0x1f, RZ ;  /* 0x0000001f09057819 */ /* 0x000fc600000006ff */
[----:B------:R-:W-:Y:S01]  /*47f0*/  VIADD R4, R0, 0x3f0 ;  /* 0x000003f000047836 */ /* 0x000fe20000000000 */
[----:B------:R-:W1:Y:S02]  /*4800*/  SYNCS.PHASECHK.TRANS64.TRYWAIT P0, [R0+URZ+0x3e0], R5 ;  /* 0x0003e005000075a7 */ /* 0x000e6400080011ff */
[----:B-1----:R-:W-:Y:S05]  /*4810*/  @!P0 BRA `(.L_x_92) ;  /* 0x0000004c00f08947 */ /* 0x002fea0003800000 */
.L_x_256:
[----:B------:R-:W-:Y:S01]  /*4820*/  ULEA UR5, UR6, UR37, 0x3 ;  /* 0x0000002506057291 */ /* 0x000fe2000f8e18ff */
[----:B------:R-:W-:Y:S02]  /*4830*/  PRMT R4, RZ, 0x654, R4 ;  /* 0x00000654ff047816 */ /* 0x000fe40000000004 */
[----:B-1----:R-:W-:Y:S01]  /*4840*/  SHF.L.U32 R5, R12, 0x1f, RZ ;  /* 0x0000001f0c057819 */ /* 0x002fe200000006ff */
[----:B------:R-:W-:Y:S01]  /*4850*/  UIADD3 UR4, UPT, UPT, UR5, 0x380, URZ ;  /* 0x0000038005047890 */ /* 0x000fe2000fffe0ff */
[----:B------:R1:W-:Y:S05]  /*4860*/  SYNCS.ARRIVE.TRANS64.RED.A1T0 RZ, [R4+URZ], RZ ;  /* 0x000000ff04ff79a7 */ /* 0x0003ea00081004ff */
[----:B------:R-:W-:Y:S01]  /*4870*/  IMAD.U32 R7, RZ, RZ, UR4 ;  /* 0x00000004ff077e24 */ /* 0x000fe2000f8e00ff */
[----:B------:R-:W2:Y:S04]  /*4880*/  SYNCS.PHASECHK.TRANS64.TRYWAIT P0, [UR5+0x390], R5 ;  /* 0x00039005ff0075a7 */ /* 0x000ea80008001105 */
[----:B------:R-:W-:Y:S01]  /*4890*/  PRMT R6, R2, 0x654, R7 ;  /* 0x0000065402067816 */ /* 0x000fe20000000007 */
[----:B-1----:R-:W-:Y:S01]  /*48a0*/  @!P2 IMAD.MOV.U32 R4, RZ, RZ, 0x10 ;  /* 0x00000010ff04a424 */ /* 0x002fe200078e00ff */
[----:B--2---:R-:W-:Y:S06]  /*48b0*/  @!P0 BRA `(.L_x_93) ;  /* 0x0000004c00dc8947 */ /* 0x004fec0003800000 */
.L_x_258:
[----:B------:R-:W-:Y:S01]  /*48c0*/  ULEA UR4, UR6, UR37, 0x4 ;  /* 0x0000002506047291 */ /* 0x000fe2000f8e20ff */
[----:B------:R-:W-:Y:S01]  /*48d0*/  SEL R3, R6, R3, !P2 ;  /* 0x0000000306037207 */ /* 0x000fe20005000000 */
[----:B------:R-:W-:Y:S01]  /*48e0*/  UIADD3 UR5, UPT, UPT, UR5, 0x380, URZ ;  /* 0x0000038005057890 */ /* 0x000fe2000fffe0ff */
[----:B-1----:R-:W-:Y:S01]  /*48f0*/  LEA R0, R11, UR37, 0x3 ;  /* 0x000000250b007c11 */ /* 0x002fe2000f8e18ff */
[----:B------:R-:W-:Y:S01]  /*4900*/  UIADD3 UR4, UPT, UPT, UR4, 0x410, URZ ;  /* 0x0000041004047890 */ /* 0x000fe2000fffe0ff */
[----:B------:R-:W-:Y:S01]  /*4910*/  SHF.L.U32 R5, R10, 0x1f, RZ ;  /* 0x0000001f0a057819 */ /* 0x000fe200000006ff */
[----:B------:R1:W-:Y:S01]  /*4920*/  @!P2 SYNCS.ARRIVE.TRANS64.RED RZ, [R3+URZ], R4 ;  /* 0x0000000403ffa9a7 */ /* 0x0003e200080004ff */
[----:B------:R-:W-:Y:S01]  /*4930*/  UIADD3 UR6, UPT, UPT, UR6, 0x1, URZ ;  /* 0x0000000106067890 */ /* 0x000fe2000fffe0ff */
[----:B------:R-:W-:-:S03]  /*4940*/  VIADD R8, R8, 0x1 ;  /* 0x0000000108087836 */ /* 0x000fc60000000000 */
[----:B------:R-:W-:Y:S02]  /*4950*/  UISETP.NE.AND UP0, UPT, UR6, 0x2, UPT ;  /* 0x000000020600788c */ /* 0x000fe4000bf05270 */
[----:B------:R-:W-:Y:S06]  /*4960*/  UGETNEXTWORKID.BROADCAST [UR4], [UR5] ;  /* 0x00000000040073ca */ /* 0x000fec0008000100 */
[----:B------:R-:W-:Y:S01]  /*4970*/  USEL UR4, URZ, 0x1, UP0 ;  /* 0x00000001ff047887 */ /* 0x000fe20008000000 */
[----:B------:R-:W-:Y:S01]  /*4980*/  ISETP.NE.AND P0, PT, R8, 0x2, PT ;  /* 0x000000020800780c */ /* 0x000fe20003f05270 */
[----:B------:R-:W-:Y:S01]  /*4990*/  USEL UR6, UR6, URZ, UP0 ;  /* 0x000000ff06067287 */ /* 0x000fe20008000000 */
[----:B------:R-:W2:Y:S03]  /*49a0*/  SYNCS.PHASECHK.TRANS64.TRYWAIT P1, [R0+URZ+0x380], R5 ;  /* 0x00038005000075a7 */ /* 0x000ea600080211ff */
[----:B------:R-:W-:Y:S01]  /*49b0*/  LOP3.LUT R12, R12, UR4, RZ, 0x3c, !PT ;  /* 0x000000040c0c7c12 */ /* 0x000fe2000f8e3cff */
[----:B-12---:R-:W-:Y:S07]  /*49c0*/  @!P1 BRA `(.L_x_94) ;  /* 0x0000004c00b09947 */ /* 0x006fee0003800000 */
.L_x_259:
[C---:B------:R-:W-:Y:S01]  /*49d0*/  LEA R4, R11.reuse, UR37, 0x4 ;  /* 0x000000250b047c11 */ /* 0x040fe2000f8e20ff */
[----:B-1----:R-:W-:Y:S01]  /*49e0*/  VIADD R0, R0, 0x390 ;  /* 0x0000039000007836 */ /* 0x002fe20000000000 */
[----:B------:R-:W-:Y:S01]  /*49f0*/  SEL R8, R8, RZ, P0 ;  /* 0x000000ff08087207 */ /* 0x000fe20000000000 */
[----:B------:R-:W-:-:S03]  /*4a00*/  VIADD R11, R11, 0x1 ;  /* 0x000000010b0b7836 */ /* 0x000fc60000000000 */
[----:B------:R-:W1:Y:S01]  /*4a10*/  LDS.128 R4, [R4+0x410] ;  /* 0x0004100004047984 */ /* 0x000e620000000c00 */
[----:B------:R-:W-:Y:S02]  /*4a20*/  PRMT R0, RZ, 0x654, R0 ;  /* 0x00000654ff007816 */ /* 0x000fe40000000000 */
[C---:B------:R-:W-:Y:S01]  /*4a30*/  ISETP.NE.AND P1, PT, R11.reuse, 0x2, PT ;  /* 0x000000020b00780c */ /* 0x040fe20003f25270 */
[----:B------:R-:W-:Y:S01]  /*4a40*/  @!PT LDS RZ, [RZ] ;  /* 0x00000000fffff984 */ /* 0x000fe20000000800 */
[----:B------:R-:W-:Y:S01]  /*4a50*/  @!PT LDS RZ, [RZ] ;  /* 0x00000000fffff984 */ /* 0x000fe20000000800 */
[----:B------:R-:W-:Y:S01]  /*4a60*/  @!PT LDS RZ, [RZ] ;  /* 0x00000000fffff984 */ /* 0x000fe20000000800 */
[----:B------:R-:W-:Y:S01]  /*4a70*/  @!PT LDS RZ, [RZ] ;  /* 0x00000000fffff984 */ /* 0x000fe20000000800 */
[----:B------:R2:W-:Y:S06]  /*4a80*/  MEMBAR.ALL.CTA ;  /* 0x0000000000007992 */ /* 0x0005ec0000008000 */
[----:B--2---:R-:W2:Y:S01]  /*4a90*/  FENCE.VIEW.ASYNC.S ;  /* 0x00000000000073c6 */ /* 0x004ea20000000000 */
[----:B------:R-:W-:Y:S01]  /*4aa0*/  SEL R11, R11, RZ, P1 ;  /* 0x000000ff0b0b7207 */ /* 0x000fe20000800000 */
[----:B--2---:R2:W-:Y:S01]  /*4ab0*/  SYNCS.ARRIVE.TRANS64.RED.A1T0 RZ, [R0+URZ], RZ ;  /* 0x000000ff00ff79a7 */ /* 0x0045e200081004ff */
[----:B-1----:R-:W-:-:S02]  /*4ac0*/  LOP3.LUT P3, RZ, R6, 0x1, RZ, 0xc0, !PT ;  /* 0x0000000106ff7812 */ /* 0x002fc4000786c0ff */
[----:B------:R-:W-:-:S04]  /*4ad0*/  SEL R5, RZ, 0x1, P1 ;  /* 0x00000001ff057807 */ /* 0x000fc80000800000 */
[----:B------:R-:W-:Y:S02]  /*4ae0*/  LOP3.LUT R10, R10, R5, RZ, 0x3c, !PT ;  /* 0x000000050a0a7212 */ /* 0x000fe400078e3cff */
[----:B--2---:R-:W-:-:S04]  /*4af0*/  SEL R0, RZ, 0x1, P0 ;  /* 0x00000001ff007807 */ /* 0x004fc80000000000 */
[----:B------:R-:W-:Y:S01]  /*4b00*/  LOP3.LUT R9, R9, R0, RZ, 0x3c, !PT ;  /* 0x0000000009097212 */ /* 0x000fe200078e3cff */
[----:B------:R-:W-:Y:S06]  /*4b10*/  @P3 BRA `(.L_x_95) ;  /* 0xfffffffc002c3947 */ /* 0x000fec000383ffff */
[----:B------:R-:W-:Y:S01]  /*4b20*/  ULEA UR5, UR6, UR37, 0x3 ;  /* 0x0000002506057291 */ /* 0x000fe2000f8e18ff */
[----:B------:R-:W-:-:S08]  /*4b30*/  SHF.L.U32 R3, R12, 0x1f, RZ ;  /* 0x0000001f0c037819 */ /* 0x000fd000000006ff */
[----:B------:R-:W1:Y:S02]  /*4b40*/  SYNCS.PHASECHK.TRANS64 P0, [UR5+0x390], R3 ;  /* 0x00039003ff0075a7 */ /* 0x000e640008001005 */
[----:B-1----:R-:W-:Y:S05]  /*4b50*/  @P0 BRA `(.L_x_96) ;  /* 0x0000000000080947 */ /* 0x002fea0003800000 */
[----:B------:R-:W1:Y:S02]  /*4b60*/  SYNCS.PHASECHK.TRANS64.TRYWAIT P0, [UR5+0x390], R3 ;  /* 0x00039003ff0075a7 */ /* 0x000e640008001105 */
[----:B-1----:R-:W-:Y:S05]  /*4b70*/  @!P0 BRA `(.L_x_97) ;  /* 0x0000004c00588947 */ /* 0x002fea0003800000 */
.L_x_96:
[----:B------:R-:W-:-:S04]  /*4b80*/  UIADD3 UR4, UPT, UPT, UR6, 0x1, URZ ;  /* 0x0000000106047890 */ /* 0x000fc8000fffe0ff */
[----:B------:R-:W-:-:S04]  /*4b90*/  UISETP.NE.AND UP0, UPT, UR4, 0x2, UPT ;  /* 0x000000020400788c */ /* 0x000fc8000bf05270 */
[----:B------:R-:W-:Y:S02]  /*4ba0*/  USEL UR7, URZ, 0x1, UP0 ;  /* 0x00000001ff077887 */ /* 0x000fe40008000000 */
[----:B------:R-:W-:-:S04]  /*4bb0*/  USEL UR4, UR4, URZ, UP0 ;  /* 0x000000ff04047287 */ /* 0x000fc80008000000 */
[----:B------:R-:W-:Y:S01]  /*4bc0*/  ULEA UR4, UR4, UR37, 0x3 ;  /* 0x0000002504047291 */ /* 0x000fe2000f8e18ff */
[----:B-1----:R-:W-:-:S04]  /*4bd0*/  LOP3.LUT R3, R12, UR7, RZ, 0x3c, !PT ;  /* 0x000000070c037c12 */ /* 0x002fc8000f8e3cff */
[----:B------:R-:W-:-:S04]  /*4be0*/  SHF.L.U32 R0, R3, 0x1f, RZ ;  /* 0x0000001f03007819 */ /* 0x000fc800000006ff */
[----:B------:R-:W1:Y:S02]  /*4bf0*/  SYNCS.PHASECHK.TRANS64 P0, [UR4+0x390], R0 ;  /* 0x00039000ff0075a7 */ /* 0x000e640008001004 */
[----:B-1----:R-:W-:Y:S05]  /*4c00*/  @P0 EXIT ;  /* 0x000000000000094d */ /* 0x002fea0003800000 */
[----:B------:R-:W-:Y:S02]  /*4c10*/  SHF.L.U32 R3, R3, 0x1f, RZ ;  /* 0x0000001f03037819 */ /* 0x000fe400000006ff */
[----:B------:R-:W-:-:S07]  /*4c20*/  MOV R0, UR4 ;  /* 0x0000000400007c02 */ /* 0x000fce0008000f00 */
.L_x_98:
[----:B-1----:R1:W2:Y:S02]  /*4c30*/  SYNCS.PHASECHK.TRANS64.TRYWAIT P0, [R0+URZ+0x390], R3 ;  /* 0x00039003000075a7 */ /* 0x0022a400080011ff */
[----:B--2---:R-:W-:Y:S05]  /*4c40*/  @!P0 NANOSLEEP.SYNCS 0x989680 ;  /* 0x009896800000895d */ /* 0x004fea0003900000 */
[----:B------:R-:W2:Y:S02]  /*4c50*/  @!P0 SYNCS.PHASECHK.TRANS64 P0, [R0+URZ+0x390], R3 ;  /* 0x00039003000085a7 */ /* 0x000ea400080010ff */
[----:B--2---:R-:W-:Y:S05]  /*4c60*/  @P0 EXIT ;  /* 0x000000000000094d */ /* 0x004fea0003800000 */
[----:B------:R-:W-:Y:S05]  /*4c70*/  BRA `(.L_x_98) ;  /* 0xfffffffc00ec7947 */ /* 0x000fea000383ffff */
.L_x_91:
[----:B------:R-:W-:-:S09]  /*4c80*/  UISETP.NE.AND UP1, UPT, UR8, URZ, UPT ;  /* 0x000000ff0800728c */ /* 0x000fd2000bf25270 */
[----:B------:R-:W-:Y:S05]  /*4c90*/  BRA.U UP1, `(.L_x_99) ;  /* 0x0000000d01787547 */ /* 0x000fea000b800000 */
[----:B------:R-:W-:Y:S01]  /*4ca0*/  UMOV UR4, 0x40 ;  /* 0x0000004000047882 */ /* 0x000fe20000000000 */
[----:B------:R-:W-:Y:S01]  /*4cb0*/  NOP ;  /* 0x0000000000007918 */ /* 0x000fe20000000000 */
[----:B------:R-:W-:Y:S01]  /*4cc0*/  ULEA UR4, UR37, UR4, 0x18 ;  /* 0x0000000425047291 */ /* 0x000fe2000f8ec0ff */
[----:B------:R-:W-:Y:S02]  /*4cd0*/  UMOV UR5, 0x400 ;  /* 0x0000040000057882 */ /* 0x000fe40000000000 */
[----:B------:R-:W-:-:S06]  /*4ce0*/  ULEA UR37, UR37, UR5, 0x18 ;  /* 0x0000000525257291 */ /* 0x000fcc000f8ec0ff */
[----:B------:R-:W1:Y:S02]  /*4cf0*/  LDS.U8 R0, [UR4+0x1c] ;  /* 0x00001c04ff007984 */ /* 0x000e640008000000 */
[----:B-1----:R-:W-:-:S13]  /*4d00*/  ISETP.NE.AND P0, PT, R0, RZ, PT ;  /* 0x000000ff0000720c */ /* 0x002fda0003f05270 */
[----:B------:R-:W-:Y:S05]  /*4d10*/  @P0 BRA `(.L_x_100) ;  /* 0x0000000000580947 */ /* 0x000fea0003800000 */
[----:B------:R-:W-:-:S13]  /*4d20*/  ELECT P0, URZ, PT ;  /* 0x0000000000ff782f */ /* 0x000fda0003800000 */
[----:B------:R-:W-:Y:S05]  /*4d30*/  @!P0 BRA `(.L_x_101) ;  /* 0x0000000000608947 */ /* 0x000fea0003800000 */
[----:B------:R-:W-:Y:S01]  /*4d40*/  UMOV UR5, 0x10 ;  /* 0x0000001000057882 */ /* 0x000fe20000000000 */
[----:B------:R-:W-:Y:S01]  /*4d50*/  HFMA2 R0, -RZ, RZ, 0, 5.9604644775390625e-08 ;  /* 0x00000001ff007431 */ /* 0x000fe200000001ff */
[----:B------:R-:W-:-:S03]  /*4d60*/  MOV R2, 0xffff ;  /* 0x0000ffff00027802 */ /* 0x000fc60000000f00 */
[----:B------:R-:W-:Y:S04]  /*4d70*/  DEPBAR.LE SB1, 0x36 ;  /* 0x00009d800000791a */ /* 0x000fe80000000000 */
[----:B------:R-:W1:Y:S02]  /*4d80*/  UTCATOMSWS.FIND_AND_SET.ALIGN UP0, UR5, UR5 ;  /* 0x00000005000575e3 */ /* 0x000e640008000800 */
[----:B-1----:R-:W-:Y:S01]  /*4d90*/  MOV R3, UR5 ;  /* 0x0000000500037c02 */ /* 0x002fe20008000f00 */
[----:B------:R-:W-:Y:S06]  /*4da0*/  BRA.U UP0, `(.L_x_102) ;  /* 0x0000000100187547 */ /* 0x000fec000b800000 */
.L_x_103:
[----:B------:R-:W-:Y:S05]  /*4db0*/  NANOSLEEP 0x64 ;  /* 0x000000640000795d */ /* 0x000fea0003800000 */
[----:B------:R-:W-:-:S05]  /*4dc0*/  UMOV UR5, 0x10 ;  /* 0x0000001000057882 */ /* 0x000fca0000000000 */
[----:B------:R-:W-:Y:S04]  /*4dd0*/  DEPBAR.LE SB1, 0x36 ;  /* 0x00009d800000791a */ /* 0x000fe80000000000 */
[----:B------:R-:W1:Y:S02]  /*4de0*/  UTCATOMSWS.FIND_AND_SET.ALIGN UP0, UR5, UR5 ;  /* 0x00000005000575e3 */ /* 0x000e640008000800 */
[----:B-1----:R-:W-:Y:S01]  /*4df0*/  MOV R3, UR5 ;  /* 0x0000000500037c02 */ /* 0x002fe20008000f00 */
[----:B------:R-:W-:Y:S05]  /*4e00*/  BRA.U !UP0, `(.L_x_103) ;  /* 0xfffffffd08e87547 */ /* 0x000fea000b83ffff */
.L_x_102:
[-C--:B------:R-:W-:Y:S02]  /*4e10*/  SHF.L.U32 R2, R2, R3.reuse, RZ ;  /* 0x0000000302027219 */ /* 0x080fe400000006ff */
[----:B------:R-:W-:Y:S01]  /*4e20*/  SHF.L.U32 R0, R0, R3, RZ ;  /* 0x0000000300007219 */ /* 0x000fe200000006ff */
[----:B------:R-:W-:Y:S02]  /*4e30*/  IMAD.SHL.U32 R3, R3, 0x20, RZ ;  /* 0x0000002003037824 */ /* 0x000fe400078e00ff */
[----:B------:R1:W-:Y:S04]  /*4e40*/  ATOMS.OR RZ, [UR4+0x14], R2 ;  /* 0x00001402ffff798c */ /* 0x0003e8000b000004 */
[----:B------:R1:W-:Y:S04]  /*4e50*/  ATOMS.OR RZ, [UR4+0x18], R0 ;  /* 0x00001800ffff798c */ /* 0x0003e8000b000004 */
[----:B------:R1:W-:Y:S01]  /*4e60*/  STS [UR37+0x430], R3 ;  /* 0x00043003ff007988 */ /* 0x0003e20008000825 */
[----:B------:R-:W-:Y:S05]  /*4e70*/  BRA `(.L_x_101) ;  /* 0x0000000000107947 */ /* 0x000fea0003800000 */
.L_x_100:
[----:B------:R-:W-:Y:S02]  /*4e80*/  MOV R0, 0xffffffff ;  /* 0xffffffff00007802 */ /* 0x000fe40000000f00 */
[----:B------:R-:W-:-:S03]  /*4e90*/  MOV R2, 0x4ec0 ;  /* 0x00004ec000027802 */ /* 0x000fc60000000f00 */
[----:B------:R1:W-:Y:S04]  /*4ea0*/  STS [UR37+0x430], R0 ;  /* 0x00043000ff007988 */ /* 0x0003e80008000825 */
[----:B-1-3-5:R-:W-:Y:S05]  /*4eb0*/  CALL.REL.NOINC `($__internal_1_$__cuda_sm10x_tcgen05_guardrail_trap_phase_invalid_during_alloc) ;  /* 0x0000004c00d47944 */ /* 0x02afea0003c00000 */
.L_x_101:
[----:B------:R-:W-:Y:S05]  /*4ec0*/  WARPSYNC.ALL ;  /* 0x0000000000007948 */ /* 0x000fea0003800000 */
[----:B------:R-:W2:Y:S01]  /*4ed0*/  S2UR UR6, SR_CgaCtaId ;  /* 0x00000000000679c3 */ /* 0x000ea20000008800 */
[----:B------:R-:W-:Y:S01]  /*4ee0*/  UMOV UR4, 0x400 ;  /* 0x0000040000047882 */ /* 0x000fe20000000000 */
[----:B------:R-:W-:-:S06]  /*4ef0*/  NOP ;  /* 0x0000000000007918 */ /* 0x000fcc0000000000 */
[----:B------:R-:W-:Y:S06]  /*4f00*/  BAR.ARV 0x6, 0xa0 ;  /* 0x0182800000007b1d */ /* 0x000fec0000002000 */
[----:B------:R-:W4:Y:S01]  /*4f10*/  LDCU UR7, c[0x0][0x38c] ;  /* 0x00007180ff0777ac */ /* 0x000f220008000800 */
[----:B------:R-:W-:Y:S01]  /*4f20*/  IMAD.MOV.U32 R11, RZ, RZ, 0x1 ;  /* 0x00000001ff0b7424 */ /* 0x000fe200078e00ff */
[----:B------:R-:W-:Y:S01]  /*4f30*/  CS2R R8, SRZ ;  /* 0x0000000000087805 */ /* 0x000fe2000001ff00 */
[----:B------:R-:W-:Y:S01]  /*4f40*/  IMAD.MOV.U32 R10, RZ, RZ, RZ ;  /* 0x000000ffff0a7224 */ /* 0x000fe200078e00ff */
[----:B------:R-:W-:Y:S01]  /*4f50*/  UMOV UR18, URZ ;  /* 0x000000ff00127c82 */ /* 0x000fe20008000000 */
[----:B------:R-:W-:Y:S01]  /*4f60*/  UMOV UR17, URZ ;  /* 0x000000ff00117c82 */ /* 0x000fe20008000000 */
[----:B------:R-:W-:Y:S01]  /*4f70*/  UMOV UR20, 0x0 ;  /* 0x0000000000147882 */ /* 0x000fe20000000000 */
[----:B------:R-:W-:Y:S01]  /*4f80*/  UMOV UR21, 0x4100010 ;  /* 0x0410001000157882 */ /* 0x000fe20000000000 */
[----:B--2---:R-:W-:Y:S01]  /*4f90*/  ULEA UR6, UR6, UR4, 0x18 ;  /* 0x0000000406067291 */ /* 0x004fe2000f8ec0ff */
[----:B------:R-:W2:Y:S03]  /*4fa0*/  LDCU UR4, c[0x0][0x38c] ;  /* 0x00007180ff0477ac */ /* 0x000ea60008000800 */
[----:B------:R-:W-:-:S02]  /*4fb0*/  UIADD3 UR11, UPT, UPT, UR6, 0x2800, URZ ;  /* 0x00002800060b7890 */ /* 0x000fc4000fffe0ff */
[----:B----4-:R-:W-:-:S03]  /*4fc0*/  UIADD3 UR7, UPT, UPT, UR7, 0x1f, URZ ;  /* 0x0000001f07077890 */ /* 0x010fc6000fffe0ff */
[----:B-1----:R-:W1:Y:S01]  /*4fd0*/  LDS R0, [UR6+0x430] ;  /* 0x00043006ff007984 */ /* 0x002e620008000800 */
[----:B------:R-:W-:Y:S02]  /*4fe0*/  UIADD3 UR12, UPT, UPT, UR6, 0x1d800, URZ ;  /* 0x0001d800060c7890 */ /* 0x000fe4000fffe0ff */
[----:B------:R-:W-:Y:S02]  /*4ff0*/  USHF.R.S32.HI UR5, URZ, 0x1f, UR7 ;  /* 0x0000001fff057899 */ /* 0x000fe40008011407 */
[----:B------:R-:W-:Y:S02]  /*5000*/  USHF.R.U32.HI UR11, URZ, 0x4, UR11 ;  /* 0x00000004ff0b7899 */ /* 0x000fe4000801160b */
[----:B------:R-:W-:Y:S02]  /*5010*/  ULEA.HI UR5, UR5, UR7, URZ, 0x5 ;  /* 0x0000000705057291 */ /* 0x000fe4000f8f28ff */
[----:B------:R-:W-:Y:S02]  /*5020*/  USHF.R.U32.HI UR12, URZ, 0x4, UR12 ;  /* 0x00000004ff0c7899 */ /* 0x000fe4000801160c */
[----:B------:R-:W-:-:S02]  /*5030*/  USHF.R.S32.HI UR5, URZ, 0x5, UR5 ;  /* 0x00000005ff057899 */ /* 0x000fc40008011405 */
[----:B------:R-:W-:Y:S02]  /*5040*/  ULOP3.LUT UR11, UR11, 0x3fff, URZ, 0xc0, !UPT ;  /* 0x00003fff0b0b7892 */ /* 0x000fe4000f8ec0ff */
[----:B------:R-:W-:Y:S02]  /*5050*/  UISETP.LT.AND UP0, UPT, UR5, 0x1, UPT ;  /* 0x000000010500788c */ /* 0x000fe4000bf01270 */
[----:B------:R-:W-:Y:S02]  /*5060*/  ULOP3.LUT UR12, UR12, 0x3fff, URZ, 0xc0, !UPT ;  /* 0x00003fff0c0c7892 */ /* 0x000fe4000f8ec0ff */
[----:B------:R-:W-:Y:S02]  /*5070*/  USEL UR10, UR5, 0x1, !UP0 ;  /* 0x00000001050a7887 */ /* 0x000fe4000c000000 */
[----:B------:R-:W-:Y:S02]  /*5080*/  ULOP3.LUT UR11, UR11, 0x10000, URZ, 0xfc, !UPT ;  /* 0x000100000b0b7892 */ /* 0x000fe4000f8efcff */
[----:B------:R-:W-:-:S02]  /*5090*/  ULOP3.LUT UR12, UR12, 0x10000, URZ, 0xfc, !UPT ;  /* 0x000100000c0c7892 */ /* 0x000fc4000f8efcff */
[----:B------:R-:W-:Y:S02]  /*50a0*/  UIADD3 UR10, UPT, UPT, -UR10, URZ, URZ ;  /* 0x000000ff0a0a7290 */ /* 0x000fe4000fffe1ff */
[----:B--2---:R-:W-:Y:S01]  /*50b0*/  UISETP.GE.AND UP3, UPT, UR4, 0x1, UPT ;  /* 0x000000010400788c */ /* 0x004fe2000bf66270 */
[----:B-1----:R-:W-:-:S15]  /*50c0*/  R2UR UR19, R0 ;  /* 0x00000000001372ca */ /* 0x002fde00000e0000 */
.L_x_110:
[----:B------:R-:W-:Y:S02]  /*50d0*/  LEA R0, R10, UR6, 0x3 ;  /* 0x000000060a007c11 */ /* 0x000fe4000f8e18ff */
[----:B------:R-:W-:Y:S02]  /*50e0*/  SHF.L.U32 R5, R9, 0x1f, RZ ;  /* 0x0000001f09057819 */ /* 0x000fe400000006ff */
[----:B------:R-:W-:Y:S01]  /*50f0*/  PLOP3.LUT P0, PT, PT, PT, UP3, 0x80, 0x8 ;  /* 0x000000000008781c */ /* 0x000fe20003f0f038 */
[----:B------:R-:W-:Y:S01]  /*5100*/  VIADD R3, R0, 0x390 ;  /* 0x0000039000037836 */ /* 0x000fe20000000000 */
[----:B-1----:R-:W1:Y:S02]  /*5110*/  SYNCS.PHASECHK.TRANS64.TRYWAIT P1, [R0+URZ+0x380], R5 ;  /* 0x00038005000075a7 */ /* 0x002e6400080211ff */
[----:B-1--4-:R-:W-:Y:S09]  /*5120*/  @!P1 BRA `(.L_x_104) ;  /* 0x0000004800049947 */ /* 0x012ff20003800000 */
.L_x_261:
[----:B------:R-:W-:Y:S01]  /*5130*/  LEA R4, R10, UR6, 0x4 ;  /* 0x000000060a047c11 */ /* 0x000fe2000f8e20ff */
[----:B------:R-:W-:Y:S01]  /*5140*/  @UP3 ULEA UR4, UR17, UR6, 0x3 ;  /* 0x0000000611043291 */ /* 0x000fe2000f8e18ff */
[----:B------:R-:W-:Y:S01]  /*5150*/  PLOP3.LUT P2, PT, PT, PT, PT, 0x80, 0x8 ;  /* 0x000000000008781c */ /* 0x000fe20003f4f070 */
[----:B------:R-:W-:Y:S01]  /*5160*/  ULEA UR9, UR18, UR6, 0x3 ;  /* 0x0000000612097291 */ /* 0x000fe2000f8e18ff */
[----:B------:R-:W-:Y:S02]  /*5170*/  PRMT R3, RZ, 0x654, R3 ;  /* 0x00000654ff037816 */ /* 0x000fe40000000003 */
[----:B-1----:R-:W1:Y:S01]  /*5180*/  LDS.128 R4, [R4+0x410] ;  /* 0x0004100004047984 */ /* 0x002e620000000c00 */
[----:B------:R-:W-:Y:S02]  /*5190*/  @P0 SHF.L.U32 R2, R8, 0x1f, RZ ;  /* 0x0000001f08020819 */ /* 0x000fe400000006ff */
[----:B------:R-:W-:Y:S01]  /*51a0*/  SHF.L.U32 R0, R11, 0x1f, RZ ;  /* 0x0000001f0b007819 */ /* 0x000fe200000006ff */
[----:B------:R-:W-:Y:S01]  /*51b0*/  @!PT LDS RZ, [RZ] ;  /* 0x00000000fffff984 */ /* 0x000fe20000000800 */
[----:B------:R-:W-:Y:S01]  /*51c0*/  @!PT LDS RZ, [RZ] ;  /* 0x00000000fffff984 */ /* 0x000fe20000000800 */
[----:B------:R-:W-:Y:S01]  /*51d0*/  @!PT LDS RZ, [RZ] ;  /* 0x00000000fffff984 */ /* 0x000fe20000000800 */
[----:B------:R-:W-:Y:S01]  /*51e0*/  @!PT LDS RZ, [RZ] ;  /* 0x00000000fffff984 */ /* 0x000fe20000000800 */
[----:B------:R2:W-:Y:S06]  /*51f0*/  MEMBAR.ALL.CTA ;  /* 0x0000000000007992 */ /* 0x0005ec0000008000 */
[----:B--2---:R-:W2:Y:S02]  /*5200*/  FENCE.VIEW.ASYNC.S ;  /* 0x00000000000073c6 */ /* 0x004ea40000000000 */
[----:B--2---:R2:W-:Y:S01]  /*5210*/  SYNCS.ARRIVE.TRANS64.RED.A1T0 RZ, [R3+URZ], RZ ;  /* 0x000000ff03ff79a7 */ /* 0x0045e200081004ff */
[----:B------:R2:W4:Y:S01]  /*5220*/  @P0 SYNCS.PHASECHK.TRANS64.TRYWAIT P2, [UR4], R2 ;  /* 0x00000002ff0005a7 */ /* 0x0005220008041104 */
[----:B-1----:R-:W-:Y:S01]  /*5230*/  LOP3.LUT P1, RZ, R6, 0x1, RZ, 0xc0, !PT ;  /* 0x0000000106ff7812 */ /* 0x002fe2000782c0ff */
[----:B------:R-:W1:Y:S02]  /*5240*/  SYNCS.PHASECHK.TRANS64.TRYWAIT P0, [UR9+0x3c0], R0 ;  /* 0x0003c000ff0075a7 */ /* 0x000e640008001109 */
[----:B-12-4-:R-:W-:Y:S10]  /*5250*/  @!P0 BRA `(.L_x_105) ;  /* 0x0000004400cc8947 */ /* 0x016ff40003800000 */
.L_x_263:
[----:B------:R-:W-:Y:S01]  /*5260*/  IADD3 R10, PT, PT, R10, 0x1, RZ ;  /* 0x000000010a0a7810 */ /* 0x000fe20007ffe0ff */
[----:B------:R-:W-:Y:S06]  /*5270*/  BRA.U !UP3, `(.L_x_106) ;  /* 0x000000010ba07547 */ /* 0x000fec000b800000 */
[----:B------:R-:W-:Y:S02]  /*5280*/  ULEA.HI UR8, UR18, UR18, URZ, 0x1 ;  /* 0x0000001212087291 */ /* 0x000fe4000f8f08ff */
[----:B------:R-:W-:Y:S02]  /*5290*/  UPLOP3.LUT UP4, UPT, UPT, UPT, UPT, 0x40, 0x4 ;  /* 0x000000000004789c */ /* 0x000fe40003f8e870 */
[----:B------:R-:W-:Y:S02]  /*52a0*/  USHF.L.U32 UR4, UR8, 0x5, URZ ;  /* 0x0000000508047899 */ /* 0x000fe400080006ff */
[----:B------:R-:W-:Y:S02]  /*52b0*/  ULOP3.LUT UR8, UR8, 0xffe, URZ, 0xc0, !UPT ;  /* 0x00000ffe08087892 */ /* 0x000fe4000f8ec0ff */
[----:B------:R-:W-:Y:S02]  /*52c0*/  ULOP3.LUT UR4, UR4, 0xffffffc0, URZ, 0xc0, !UPT ;  /* 0xffffffc004047892 */ /* 0x000fe4000f8ec0ff */
[----:B------:R-:W-:-:S02]  /*52d0*/  UIADD3 UR8, UPT, UPT, -UR8, UR18, URZ ;  /* 0x0000001208087290 */ /* 0x000fc4000fffe1ff */
[----:B------:R-:W-:Y:S01]  /*52e0*/  UIADD3 UR4, UPT, UPT, UR19, UR4, URZ ;  /* 0x0000000413047290 */ /* 0x000fe2000fffe0ff */
[----:B------:R-:W-:Y:S01]  /*52f0*/  UMOV UR16, UR10 ;  /* 0x0000000a00107c82 */ /* 0x000fe20008000000 */
[----:B------:R-:W-:Y:S02]  /*5300*/  UMOV UR15, UR5 ;  /* 0x00000005000f7c82 */ /* 0x000fe40008000000 */
[----:B------:R-:W-:Y:S01]  /*5310*/  ULEA UR8, UR8, UR4, 0x14 ;  /* 0x0000000408087291 */ /* 0x000fe2000f8ea0ff */
[----:B------:R-:W-:-:S11]  /*5320*/  UMOV UR14, UR17 ;  /* 0x00000011000e7c82 */ /* 0x000fd60008000000 */
.L_x_109:
[----:B------:R-:W-:Y:S02]  /*5330*/  UIADD3 UR16, UPT, UPT, UR16, 0x1, URZ ;  /* 0x0000000110107890 */ /* 0x000fe4000fffe0ff */
[----:B--2---:R-:W-:Y:S02]  /*5340*/  ULEA UR7, UR14, UR6, 0x3 ;  /* 0x000000060e077291 */ /* 0x004fe4000f8e18ff */
[----:B------:R-:W-:Y:S01]  /*5350*/  UISETP.NE.AND UP0, UPT, UR16, URZ, UPT ;  /* 0x000000ff1000728c */ /* 0x000fe2000bf05270 */
[----:B----4-:R-:W-:Y:S10]  /*5360*/  @P2 BRA `(.L_x_107) ;  /* 0x00000000000c2947 */ /* 0x010ff40003800000 */
[----:B-1----:R-:W-:Y:S04]  /*5370*/  SHF.L.U32 R3, R8, 0x1f, RZ ;  /* 0x0000001f08037819 */ /* 0x002fe800000006ff */
[----:B------:R-:W1:Y:S02]  /*5380*/  SYNCS.PHASECHK.TRANS64.TRYWAIT P0, [UR7], R3 ;  /* 0x00000003ff0075a7 */ /* 0x000e640008001107 */
[----:B-1----:R-:W-:Y:S05]  /*5390*/  @!P0 BRA `(.L_x_108) ;  /* 0x0000004400948947 */ /* 0x002fea0003800000 */
.L_x_107:
[----:B------:R-:W-:Y:S01]  /*53a0*/  UISETP.NE.AND UP1, UPT, UR15, 0x1, UPT ;  /* 0x000000010f00788c */ /* 0x000fe2000bf25270 */
[----:B------:R-:W-:Y:S01]  /*53b0*/  PLOP3.LUT P2, PT, PT, PT, PT, 0x80, 0x8 ;  /* 0x000000000008781c */ /* 0x000fe20003f4f070 */
[----:B------:R-:W-:Y:S02]  /*53c0*/  UIADD3 UR17, UPT, UPT, UR14, 0x1, URZ ;  /* 0x000000010e117890 */ /* 0x000fe4000fffe0ff */
[----:B------:R-:W-:Y:S02]  /*53d0*/  ULEA UR22, UR14, UR12, 0x7 ;  /* 0x0000000c0e167291 */ /* 0x000fe4000f8e38ff */
[----:B------:R-:W-:Y:S01]  /*53e0*/  UISETP.NE.AND UP2, UPT, UR17, 0x36, UPT ;  /* 0x000000361100788c */ /* 0x000fe2000bf45270 */
[----:B------:R-:W-:Y:S01]  /*53f0*/  PLOP3.LUT P0, PT, PT, PT, UP1, 0x80, 0x8 ;  /* 0x000000000008781c */ /* 0x000fe20003f0f018 */
[----:B------:R-:W-:Y:S02]  /*5400*/  ULEA UR24, UR14, UR11, 0x7 ;  /* 0x0000000b0e187291 */ /* 0x000fe4000f8e38ff */
[----:B------:R-:W-:Y:S02]  /*5410*/  USEL UR13, URZ, 0x1, UP2 ;  /* 0x00000001ff0d7887 */ /* 0x000fe40009000000 */
[----:B------:R-:W-:Y:S02]  /*5420*/  USEL UR17, UR17, URZ, UP2 ;  /* 0x000000ff11117287 */ /* 0x000fe40009000000 */
[----:B------:R-:W-:Y:S02]  /*5430*/  UIADD3 UR7, UPT, UPT, UR7, 0x1b0, URZ ;  /* 0x000001b007077890 */ /* 0x000fe4000fffe0ff */
[----:B------:R-:W-:Y:S01]  /*5440*/  @UP1 ULEA UR4, UR17, UR6, 0x3 ;  /* 0x0000000611041291 */ /* 0x000fe2000f8e18ff */
[----:B------:R-:W-:Y:S01]  /*5450*/  LOP3.LUT R8, R8, UR13, RZ, 0x3c, !PT ;  /* 0x0000000d08087c12 */ /* 0x000fe2000f8e3cff */
[----:B------:R-:W-:Y:S01]  /*5460*/  UMOV UR23, 0xc0004010 ;  /* 0xc000401000177882 */ /* 0x000fe20000000000 */
[----:B------:R-:W-:Y:S01]  /*5470*/  UMOV UR25, 0xc0004010 ;  /* 0xc000401000197882 */ /* 0x000fe20000000000 */
[----:B------:R-:W-:Y:S01]  /*5480*/  UIADD3 UR15, UPT, UPT, UR15, -0x1, URZ ;  /* 0xffffffff0f0f7890 */ /* 0x000fe2000fffe0ff */
[----:B-1----:R-:W-:Y:S01]  /*5490*/  @P0 SHF.L.U32 R0, R8, 0x1f, RZ ;  /* 0x0000001f08000819 */ /* 0x002fe200000006ff */
[----:B------:R-:W-:Y:S03]  /*54a0*/  UMOV UR14, UR17 ;  /* 0x00000011000e7c82 */ /* 0x000fe60008000000 */
[----:B------:R2:W4:Y:S01]  /*54b0*/  @P0 SYNCS.PHASECHK.TRANS64.TRYWAIT P2, [UR4], R0 ;  /* 0x00000000ff0005a7 */ /* 0x0005220008041104 */
[----:B------:R2:W-:Y:S01]  /*54c0*/  UTCQMMA gdesc[UR24], gdesc[UR22], tmem[UR8], tmem[UR20], idesc[UR21], UP4 ;  /* 0x00ff1416180075ea */ /* 0x0005e2000a000308 */
[----:B------:R-:W-:Y:S01]  /*54d0*/  UPLOP3.LUT UP4, UPT, UPT, UPT, UPT, 0x80, 0x8 ;  /* 0x000000000008789c */ /* 0x000fe20003f8f070 */
[----:B------:R2:W-:Y:S01]  /*54e0*/  UTCBAR [UR7], URZ ;  /* 0x000000ff070073e9 */ /* 0x0005e200080000ff */
[----:B------:R-:W-:Y:S09]  /*54f0*/  BRA.U UP0, `(.L_x_109) ;  /* 0xfffffffd008c7547 */ /* 0x000ff2000b83ffff */
.L_x_106:
[----:B------:R-:W-:Y:S01]  /*5500*/  UIADD3 UR18, UPT, UPT, UR18, 0x1, URZ ;  /* 0x0000000112127890 */ /* 0x000fe2000fffe0ff */
[C---:B------:R-:W-:Y:S01]  /*5510*/  ISETP.NE.AND P0, PT, R10.reuse, 0x2, PT ;  /* 0x000000020a00780c */ /* 0x040fe20003f05270 */
[----:B------:R-:W-:Y:S02]  /*5520*/  UIADD3 UR9, UPT, UPT, UR9, 0x3a0, URZ ;  /* 0x000003a009097890 */ /* 0x000fe4000fffe0ff */
[----:B------:R-:W-:Y:S01]  /*5530*/  UISETP.NE.AND UP0, UPT, UR18, 0x4, UPT ;  /* 0x000000041200788c */ /* 0x000fe2000bf05270 */
[----:B-12---:R-:W-:Y:S02]  /*5540*/  SEL R0, RZ, 0x1, P0 ;  /* 0x00000001ff007807 */ /* 0x006fe40000000000 */
[----:B------:R-:W-:Y:S01]  /*5550*/  SEL R10, R10, RZ, P0 ;  /* 0x000000ff0a0a7207 */ /* 0x000fe20000000000 */
[----:B------:R-:W-:Y:S01]  /*5560*/  USEL UR4, URZ, 0x1, UP0 ;  /* 0x00000001ff047887 */ /* 0x000fe20008000000 */
[----:B------:R-:W-:Y:S01]  /*5570*/  LOP3.LUT R9, R9, R0, RZ, 0x3c, !PT ;  /* 0x0000000009097212 */ /* 0x000fe200078e3cff */
[----:B------:R-:W-:Y:S01]  /*5580*/  USEL UR18, UR18, URZ, UP0 ;  /* 0x000000ff12127287 */ /* 0x000fe20008000000 */
[----:B------:R1:W-:Y:S03]  /*5590*/  UTCBAR [UR9], URZ ;  /* 0x000000ff090073e9 */ /* 0x0003e600080000ff */
[----:B------:R-:W-:Y:S01]  /*55a0*/  LOP3.LUT R11, R11, UR4, RZ, 0x3c, !PT ;  /* 0x000000040b0b7c12 */ /* 0x000fe2000f8e3cff */
[----:B------:R-:W-:Y:S07]  /*55b0*/  @P1 BRA `(.L_x_110) ;  /* 0xfffffff800c41947 */ /* 0x000fee000383ffff */
[----:B------:R-:W2:Y:S01]  /*55c0*/  S2UR UR4, SR_CgaCtaId ;  /* 0x00000000000479c3 */ /* 0x000ea20000008800 */
[----:B------:R-:W-:Y:S01]  /*55d0*/  ELECT P0, URZ, PT ;  /* 0x0000000000ff782f */ /* 0x000fe20003800000 */
[----:B------:R-:W-:Y:S01]  /*55e0*/  IMAD.MOV.U32 R0, RZ, RZ, 0x1 ;  /* 0x00000001ff007424 */ /* 0x000fe200078e00ff */
[----:B------:R-:W-:Y:S01]  /*55f0*/  UIADD3 UR6, UPT, UPT, UR6, 0x3c0, URZ ;  /* 0x000003c006067890 */ /* 0x000fe2000fffe0ff */
[----:B------:R-:W-:Y:S01]  /*5600*/  SHF.L.U32 R3, R11, 0x1f, RZ ;  /* 0x0000001f0b037819 */ /* 0x000fe200000006ff */
[----:B------:R-:W-:-:S03]  /*5610*/  UMOV UR5, 0x40 ;  /* 0x0000004000057882 */ /* 0x000fc60000000000 */
[----:B------:R-:W-:Y:S01]  /*5620*/  UVIRTCOUNT.DEALLOC.SMPOOL 0x80 ;  /* 0x000000800000784c */ /* 0x000fe20000000000 */
[----:B--2---:R-:W-:Y:S02]  /*5630*/  ULEA UR4, UR4, UR5, 0x18 ;  /* 0x0000000504047291 */ /* 0x004fe4000f8ec0ff */
[----:B------:R-:W-:-:S07]  /*5640*/  ULEA UR5, UR18, UR6, 0x3 ;  /* 0x0000000612057291 */ /* 0x000fce000f8e18ff */
[----:B------:R2:W-:Y:S02]  /*5650*/  @P0 STS.U8 [UR4+0x1c], R0 ;  /* 0x00001c00ff000988 */ /* 0x0005e40008000004 */
[----:B------:R-:W3:Y:S02]  /*5660*/  SYNCS.PHASECHK.TRANS64.TRYWAIT P0, [UR5], R3 ;  /* 0x00000003ff0075a7 */ /* 0x000ee40008001105 */
[----:B--23--:R-:W-:Y:S05]  /*5670*/  @!P0 BRA `(.L_x_111) ;  /* 0x0000004000f48947 */ /* 0x00cfea0003800000 */
.L_x_266:
[----:B------:R-:W-:-:S04]  /*5680*/  UIADD3 UR7, UPT, UPT, UR18, 0x1, URZ ;  /* 0x0000000112077890 */ /* 0x000fc8000fffe0ff */
[----:B------:R-:W-:-:S04]  /*5690*/  UISETP.NE.AND UP0, UPT, UR7, 0x4, UPT ;  /* 0x000000040700788c */ /* 0x000fc8000bf05270 */
[----:B------:R-:W-:Y:S02]  /*56a0*/  USEL UR8, URZ, 0x1, UP0 ;  /* 0x00000001ff087887 */ /* 0x000fe40008000000 */
[----:B------:R-:W-:-:S04]  /*56b0*/  USEL UR7, UR7, URZ, UP0 ;  /* 0x000000ff07077287 */ /* 0x000fc80008000000 */
[----:B------:R-:W-:Y:S01]  /*56c0*/  ULEA UR5, UR7, UR6, 0x3 ;  /* 0x0000000607057291 */ /* 0x000fe2000f8e18ff */
[----:B------:R-:W-:-:S04]  /*56d0*/  LOP3.LUT R2, R11, UR8, RZ, 0x3c, !PT ;  /* 0x000000080b027c12 */ /* 0x000fc8000f8e3cff */
[----:B--2---:R-:W-:-:S04]  /*56e0*/  SHF.L.U32 R3, R2, 0x1f, RZ ;  /* 0x0000001f02037819 */ /* 0x004fc800000006ff */
[----:B------:R-:W2:Y:S02]  /*56f0*/  SYNCS.PHASECHK.TRANS64.TRYWAIT P0, [UR5], R3 ;  /* 0x00000003ff0075a7 */ /* 0x000ea40008001105 */
[----:B--2---:R-:W-:Y:S05]  /*5700*/  @!P0 BRA `(.L_x_112) ;  /* 0x0000004000e88947 */ /* 0x004fea0003800000 */
.L_x_268:
        /* <DEDUP_REMOVED lines=9> */
.L_x_270:
[----:B------:R-:W-:-:S04]  /*57a0*/  UIADD3 UR7, UPT, UPT, UR7, 0x1, URZ ;  /* 0x0000000107077890 */ /* 0x000fc8000fffe0ff */
[----:B------:R-:W-:-:S04]  /*57b0*/  UISETP.NE.AND UP0, UPT, UR7, 0x4, UPT ;  /* 0x000000040700788c */ /* 0x000fc8000bf05270 */
[----:B------:R-:W-:Y:S02]  /*57c0*/  USEL UR5, URZ, 0x1, UP0 ;  /* 0x00000001ff057887 */ /* 0x000fe40008000000 */
[----:B------:R-:W-:-:S04]  /*57d0*/  USEL UR7, UR7, URZ, UP0 ;  /* 0x000000ff07077287 */ /* 0x000fc80008000000 */
[----:B------:R-:W-:Y:S01]  /*57e0*/  ULEA UR7, UR7, UR6, 0x3 ;  /* 0x0000000607077291 */ /* 0x000fe2000f8e18ff */
[----:B--2---:R-:W-:-:S04]  /*57f0*/  LOP3.LUT R3, R2, UR5, RZ, 0x3c, !PT ;  /* 0x0000000502037c12 */ /* 0x004fc8000f8e3cff */
[----:B------:R-:W-:-:S04]  /*5800*/  SHF.L.U32 R3, R3, 0x1f, RZ ;  /* 0x0000001f03037819 */ /* 0x000fc800000006ff */
[----:B------:R-:W2:Y:S02]  /*5810*/  SYNCS.PHASECHK.TRANS64.TRYWAIT P0, [UR7], R3 ;  /* 0x00000003ff0075a7 */ /* 0x000ea40008001107 */
[----:B--2---:R-:W-:Y:S05]  /*5820*/  @!P0 BRA `(.L_x_114) ;  /* 0x0000004000d08947 */ /* 0x004fea0003800000 */
.L_x_272:
[----:B------:R-:W-:Y:S01]  /*5830*/  NOP ;  /* 0x0000000000007918 */ /* 0x000fe20000000000 */
[----:B--2---:R-:W2:Y:S01]  /*5840*/  LDS R0, [UR4+0x14] ;  /* 0x00001404ff007984 */ /* 0x004ea20008000800 */
[----:B------:R-:W-:Y:S01]  /*5850*/  ULOP3.LUT UR6, UR19, 0xffff, URZ, 0xc0, !UPT ;  /* 0x0000ffff13067892 */ /* 0x000fe2000f8ec0ff */
[----:B------:R-:W-:Y:S01]  /*5860*/  UMOV UR8, 0xffff ;  /* 0x0000ffff00087882 */ /* 0x000fe20000000000 */
[----:B------:R-:W-:Y:S02]  /*5870*/  UMOV UR5, 0x1 ;  /* 0x0000000100057882 */ /* 0x000fe40000000000 */
[----:B------:R-:W-:-:S04]  /*5880*/  USHF.R.U32.HI UR6, URZ, 0x5, UR6 ;  /* 0x00000005ff067899 */ /* 0x000fc80008011606 */
[----:B------:R-:W-:Y:S02]  /*5890*/  USHF.L.U32 UR8, UR8, UR6, URZ ;  /* 0x0000000608087299 */ /* 0x000fe400080006ff */
[----:B------:R-:W-:-:S04]  /*58a0*/  USHF.L.U32 UR5, UR5, UR6, URZ ;  /* 0x0000000605057299 */ /* 0x000fc800080006ff */
[----:B--2---:R-:W-:-:S04]  /*58b0*/  LOP3.LUT R0, R0, UR8, RZ, 0xc0, !PT ;  /* 0x0000000800007c12 */ /* 0x004fc8000f8ec0ff */
[----:B------:R-:W-:-:S13]  /*58c0*/  ISETP.NE.AND P0, PT, R0, UR8, PT ;  /* 0x0000000800007c0c */ /* 0x000fda000bf05270 */
[----:B------:R-:W-:Y:S05]  /*58d0*/  @P0 BRA `(.L_x_115) ;  /* 0x0000000000580947 */ /* 0x000fea0003800000 */
[----:B------:R-:W2:Y:S02]  /*58e0*/  LDS R0, [UR4+0x18] ;  /* 0x00001804ff007984 */ /* 0x000ea40008000800 */
[----:B--2---:R-:W-:-:S04]  /*58f0*/  LOP3.LUT R0, R0, UR5, RZ, 0xc0, !PT ;  /* 0x0000000500007c12 */ /* 0x004fc8000f8ec0ff */
[----:B------:R-:W-:-:S13]  /*5900*/  ISETP.NE.AND P0, PT, R0, UR5, PT ;  /* 0x0000000500007c0c */ /* 0x000fda000bf05270 */
[----:B------:R-:W-:Y:S05]  /*5910*/  @P0 BRA `(.L_x_116) ;  /* 0x00000000003c0947 */ /* 0x000fea0003800000 */
[----:B------:R-:W2:Y:S01]  /*5920*/  S2R R2, SR_LANEID ;  /* 0x0000000000027919 */ /* 0x000ea20000000000 */
[----:B------:R-:W-:Y:S01]  /*5930*/  ULOP3.LUT UR8, URZ, UR8, URZ, 0x33, !UPT ;  /* 0x00000008ff087292 */ /* 0x000fe2000f8e33ff */
[----:B------:R-:W-:Y:S01]  /*5940*/  LOP3.LUT R4, RZ, UR5, RZ, 0x33, !PT ;  /* 0x00000005ff047c12 */ /* 0x000fe2000f8e33ff */
[----:B------:R-:W-:Y:S02]  /*5950*/  VOTEU.ANY UR7, UPT, PT ;  /* 0x0000000000077886 */ /* 0x000fe400038e0100 */
[----:B------:R-:W-:Y:S01]  /*5960*/  UFLO.U32 UR7, UR7 ;  /* 0x00000007000772bd */ /* 0x000fe200080e0000 */
[----:B------:R-:W3:Y:S01]  /*5970*/  REDUX UR5, R4 ;  /* 0x00000000040573c4 */ /* 0x000ee20000000000 */
[----:B------:R-:W-:-:S06]  /*5980*/  IMAD.U32 R0, RZ, RZ, UR8 ;  /* 0x00000008ff007e24 */ /* 0x000fcc000f8e00ff */
[----:B------:R1:W-:Y:S01]  /*5990*/  UTCATOMSWS.AND URZ, UR8 ;  /* 0x0000000800ff79e3 */ /* 0x0003e20008000000 */
[----:B------:R-:W4:Y:S01]  /*59a0*/  REDUX UR6, R0 ;  /* 0x00000000000673c4 */ /* 0x000f220000000000 */
[----:B--2---:R-:W-:Y:S01]  /*59b0*/  ISETP.EQ.U32.AND P0, PT, R2, UR7, PT ;  /* 0x0000000702007c0c */ /* 0x004fe2000bf02070 */
[----:B---3--:R-:W-:Y:S01]  /*59c0*/  IMAD.U32 R2, RZ, RZ, UR5 ;  /* 0x00000005ff027e24 */ /* 0x008fe2000f8e00ff */
[----:B----4-:R-:W-:-:S11]  /*59d0*/  MOV R3, UR6 ;  /* 0x0000000600037c02 */ /* 0x010fd60008000f00 */
[----:B------:R1:W-:Y:S04]  /*59e0*/  @P0 ATOMS.AND RZ, [UR4+0x14], R3 ;  /* 0x00001403ffff098c */ /* 0x0003e8000a800004 */
[----:B------:R1:W-:Y:S01]  /*59f0*/  @P0 ATOMS.AND RZ, [UR4+0x18], R2 ;  /* 0x00001802ffff098c */ /* 0x0003e2000a800004 */
[----:B------:R-:W-:Y:S05]  /*5a00*/  BRA `(.L_x_117) ;  /* 0x0000000000147947 */ /* 0x000fea0003800000 */
.L_x_116:
[----:B------:R-:W-:Y:S02]  /*5a10*/  MOV R2, 0x5a30 ;  /* 0x00005a3000027802 */ /* 0x000fe40000000f00 */
[----:B-1--45:R-:W-:Y:S05]  /*5a20*/  CALL.REL.NOINC `($__internal_0_$__cuda_sm10x_tcgen05_guardrail_trap_col_being_dealloced_not_returned_by_alloc) ;  /* 0x0000004000ec7944 */ /* 0x032fea0003c00000 */
[----:B------:R-:W-:Y:S05]  /*5a30*/  BRA `(.L_x_117) ;  /* 0x0000000000087947 */ /* 0x000fea0003800000 */
.L_x_115:
[----:B------:R-:W-:Y:S02]  /*5a40*/  MOV R2, 0x5a60 ;  /* 0x00005a6000027802 */ /* 0x000fe40000000f00 */
[----:B-1--45:R-:W-:Y:S05]  /*5a50*/  CALL.REL.NOINC `($__internal_2_$__cuda_sm10x_tcgen05_guardrail_trap_unallocated_columns_being_dealloced) ;  /* 0x0000004000f87944 */ /* 0x032fea0003c00000 */
.L_x_117:
[----:B------:R-:W-:Y:S01]  /*5a60*/  NOP ;  /* 0x0000000000007918 */ /* 0x000fe20000000000 */
[----:B-1----:R-:W-:Y:S05]  /*5a70*/  EXIT ;  /* 0x000000000000794d */ /* 0x002fea0003800000 */
.L_x_99:
[----:B------:R-:W-:-:S09]  /*5a80*/  UISETP.NE.OR UP2, UPT, UR8, 0x3, !UP2 ;  /* 0x000000030800788c */ /* 0x000fd2000d745670 */
[----:B------:R-:W-:Y:S05]  /*5a90*/  BRA.U UP2, `(.L_x_118) ;  /* 0x0000000902c87547 */ /* 0x000fea000b800000 */
[----:B------:R-:W1:Y:S01]  /*5aa0*/  LDCU.64 UR6, c[0x0][0x888] ;  /* 0x00011100ff0677ac */ /* 0x000e620008000a00 */
[----:B------:R-:W2:Y:S01]  /*5ab0*/  LDC R0, c[0x0][0xb30] ;  /* 0x0002cc00ff007b82 */ /* 0x000ea20000000800 */
[----:B------:R-:W-:Y:S01]  /*5ac0*/  IMAD.MOV.U32 R30, RZ, RZ, 0x1 ;  /* 0x00000001ff1e7424 */ /* 0x000fe200078e00ff */
[----:B------:R-:W-:Y:S01]  /*5ad0*/  CS2R R28, SRZ ;  /* 0x00000000001c7805 */ /* 0x000fe2000001ff00 */
[----:B------:R-:W4:Y:S01]  /*5ae0*/  LDCU.64 UR4, c[0x0][0x890] ;  /* 0x00011200ff0477ac */ /* 0x000f220008000a00 */
[----:B------:R-:W-:Y:S01]  /*5af0*/  IMAD.MOV.U32 R25, RZ, RZ, 0x1000 ;  /* 0x00001000ff197424 */ /* 0x000fe200078e00ff */
[----:B------:R-:W-:-:S03]  /*5b00*/  UMOV UR8, 0x400 ;  /* 0x0000040000087882 */ /* 0x000fc60000000000 */
[----:B------:R-:W3:Y:S01]  /*5b10*/  LDC R19, c[0x0][0x370] ;  /* 0x0000dc00ff137b82 */ /* 0x000ee20000000800 */
[----:B------:R-:W-:-:S07]  /*5b20*/  UPLOP3.LUT UP1, UPT, UPT, UPT, UPT, 0x40, 0x4 ;  /* 0x000000000004789c */ /* 0x000fce0003f2e870 */
[----:B------:R-:W3:Y:S01]  /*5b30*/  LDC R2, c[0x0][0xb0c] ;  /* 0x0002c300ff027b82 */ /* 0x000ee20000000800 */
[----:B-1----:R-:W-:Y:S02]  /*5b40*/  UISETP.NE.U32.AND UP2, UPT, UR6, URZ, UPT ;  /* 0x000000ff0600728c */ /* 0x002fe4000bf45070 */
[----:B------:R-:W-:Y:S02]  /*5b50*/  ULEA UR6, UR37, UR8, 0x18 ;  /* 0x0000000825067291 */ /* 0x000fe4000f8ec0ff */
[----:B------:R-:W-:Y:S02]  /*5b60*/  UISETP.NE.AND.EX UP2, UPT, UR7, URZ, UPT, UP2 ;  /* 0x000000ff0700728c */ /* 0x000fe4000bf45320 */
[----:B------:R-:W-:Y:S01]  /*5b70*/  UIADD3 UR7, UPT, UPT, UR6, 0x360, URZ ;  /* 0x0000036006077890 */ /* 0x000fe2000fffe0ff */
[----:B------:R-:W1:Y:S01]  /*5b80*/  LDC R18, c[0x0][0xb20] ;  /* 0x0002c800ff127b82 */ /* 0x000e620000000800 */
[----:B----4-:R-:W-:Y:S01]  /*5b90*/  UISETP.NE.U32.AND UP3, UPT, UR4, URZ, UPT ;  /* 0x000000ff0400728c */ /* 0x010fe2000bf65070 */
[----:B--2---:R-:W-:Y:S01]  /*5ba0*/  ISETP.NE.AND P1, PT, R0, 0x1, PT ;  /* 0x000000010000780c */ /* 0x004fe20003f25270 */
[----:B------:R-:W-:-:S02]  /*5bb0*/  UPRMT UR37, UR37, 0x654, UR7 ;  /* 0x0000065425257896 */ /* 0x000fc40008000007 */
[----:B------:R-:W-:-:S03]  /*5bc0*/  UISETP.NE.AND.EX UP3, UPT, UR5, URZ, UPT, UP3 ;  /* 0x000000ff0500728c */ /* 0x000fc6000bf65330 */
[----:B------:R-:W2:Y:S08]  /*5bd0*/  LDC.64 R32, c[0x0][0x348] ;  /* 0x0000d200ff207b82 */ /* 0x000eb00000000a00 */
[----:B------:R-:W4:Y:S08]  /*5be0*/  LDC.64 R16, c[0x0][0xb10] ;  /* 0x0002c400ff107b82 */ /* 0x000f300000000a00 */
[----:B------:R-:W1:Y:S08]  /*5bf0*/  LDC.64 R6, c[0x0][0xb18] ;  /* 0x0002c600ff067b82 */ /* 0x000e700000000a00 */
[----:B------:R-:W1:Y:S08]  /*5c00*/  LDC.64 R4, c[0x0][0xb28] ;  /* 0x0002ca00ff047b82 */ /* 0x000e700000000a00 */
[----:B---3--:R-:W1:Y:S02]  /*5c10*/  LDC R24, c[0x0][0x374] ;  /* 0x0000dd00ff187b82 */ /* 0x008e640000000800 */
.L_x_126:
[C---:B------:R-:W-:Y:S02]  /*5c20*/  LEA R0, R29.reuse, UR6, 0x3 ;  /* 0x000000061d007c11 */ /* 0x040fe4000f8e18ff */
[----:B------:R-:W-:Y:S02]  /*5c30*/  SHF.L.U32 R3, R28, 0x1f, RZ ;  /* 0x0000001f1c037819 */ /* 0x000fe400000006ff */
[----:B------:R-:W-:Y:S02]  /*5c40*/  LEA R20, R29, UR6, 0x4 ;  /* 0x000000061d147c11 */ /* 0x000fe4000f8e20ff */
[----:B---3--:R-:W3:Y:S02]  /*5c50*/  SYNCS.PHASECHK.TRANS64.TRYWAIT P0, [R0+URZ+0x380], R3 ;  /* 0x00038003000075a7 */ /* 0x008ee400080011ff */
[----:B---3--:R-:W-:Y:S05]  /*5c60*/  @!P0 BRA `(.L_x_119) ;  /* 0x0000003c00d88947 */ /* 0x008fea0003800000 */
.L_x_273:
[----:B------:R-:W-:Y:S01]  /*5c70*/  ISETP.GE.AND P0, PT, R40, 0x1, PT ;  /* 0x000000012800780c */ /* 0x000fe20003f06270 */
[----:B------:R-:W1:Y:S01]  /*5c80*/  LDS.128 R20, [R20+0x410] ;  /* 0x0004100014147984 */ /* 0x000e620000000c00 */
[----:B------:R-:W-:Y:S01]  /*5c90*/  ISETP.NE.U32.AND P4, PT, RZ, UR4, PT ;  /* 0x00000004ff007c0c */ /* 0x000fe2000bf85070 */
[----:B---3--:R-:W-:Y:S01]  /*5ca0*/  VIADD R0, R0, 0x390 ;  /* 0x0000039000007836 */ /* 0x008fe20000000000 */
[----:B------:R-:W-:Y:S02]  /*5cb0*/  SHF.L.U32 R26, R30, 0x1f, RZ ;  /* 0x0000001f1e1a7819 */ /* 0x000fe400000006ff */
[----:B------:R-:W-:Y:S02]  /*5cc0*/  ISETP.NE.AND.EX P4, PT, RZ, UR5, PT, P4 ;  /* 0x00000005ff007c0c */ /* 0x000fe4000bf85340 */
[----:B------:R-:W-:Y:S01]  /*5cd0*/  PRMT R0, RZ, 0x654, R0 ;  /* 0x00000654ff007816 */ /* 0x000fe20000000000 */
[----:B------:R-:W-:Y:S01]  /*5ce0*/  @!PT LDS RZ, [RZ] ;  /* 0x00000000fffff984 */ /* 0x000fe20000000800 */
[----:B------:R-:W-:Y:S01]  /*5cf0*/  @!PT LDS RZ, [RZ] ;  /* 0x00000000fffff984 */ /* 0x000fe20000000800 */
[----:B------:R-:W-:Y:S01]  /*5d00*/  @!PT LDS RZ, [RZ] ;  /* 0x00000000fffff984 */ /* 0x000fe20000000800 */
[----:B------:R-:W-:Y:S01]  /*5d10*/  @!PT LDS RZ, [RZ] ;  /* 0x00000000fffff984 */ /* 0x000fe20000000800 */
[----:B------:R3:W-:Y:S06]  /*5d20*/  MEMBAR.ALL.CTA ;  /* 0x0000000000007992 */ /* 0x0007ec0000008000 */
[----:B---3--:R-:W3:Y:S02]  /*5d30*/  FENCE.VIEW.ASYNC.S ;  /* 0x00000000000073c6 */ /* 0x008ee40000000000 */
[----:B---3--:R3:W-:Y:S01]  /*5d40*/  SYNCS.ARRIVE.TRANS64.RED.A1T0 RZ, [R0+URZ], RZ ;  /* 0x000000ff00ff79a7 */ /* 0x0087e200081004ff */
[----:B-1----:R-:W-:Y:S11]  /*5d50*/  LOP3.LUT P3, RZ, R22, 0x1, RZ, 0xc0, !PT ;  /* 0x0000000116ff7812 */ /* 0x002ff6000786c0ff */
[----:B------:R-:W-:Y:S02]  /*5d60*/  @!UPT UIADD3 URZ, UPT, UPT, URZ, URZ, URZ ;  /* 0x000000fffffff290 */ /* 0x000fe4000fffe0ff */
[----:B------:R-:W-:Y:S02]  /*5d70*/  @P3 MOV R13, R20 ;  /* 0x00000014000d3202 */ /* 0x000fe40000000f00 */
[----:B------:R-:W-:Y:S01]  /*5d80*/  @P3 LOP3.LUT R8, R21, 0xffff, RZ, 0xc0, !PT ;  /* 0x0000ffff15083812 */ /* 0x000fe200078ec0ff */
[----:B---3--:R-:W-:Y:S06]  /*5d90*/  @!P0 BRA `(.L_x_120) ;  /* 0x0000000000a48947 */ /* 0x008fec0003800000 */
[----:B------:R-:W-:Y:S01]  /*5da0*/  IMAD.HI.U32 R31, R24, R7, RZ ;  /* 0x00000007181f7227 */ /* 0x000fe200078e00ff */
[----:B------:R-:W-:Y:S02]  /*5db0*/  ISETP.NE.AND P0, PT, R6, 0x1, PT ;  /* 0x000000010600780c */ /* 0x000fe40003f05270 */
[----:B------:R-:W-:Y:S01]  /*5dc0*/  ISETP.NE.AND P2, PT, R40, 0x1, PT ;  /* 0x000000012800780c */ /* 0x000fe20003f45270 */
[----:B----4-:R-:W-:Y:S01]  /*5dd0*/  IMAD.HI.U32 R34, R19, R16, RZ ;  /* 0x0000001013227227 */ /* 0x010fe200078e00ff */
[----:B------:R-:W-:Y:S02]  /*5de0*/  SHF.R.U32.HI R31, RZ, R18, R31 ;  /* 0x00000012ff1f7219 */ /* 0x000fe4000001161f */
[----:B------:R-:W-:Y:S01]  /*5df0*/  ISETP.NE.AND P5, PT, R2, 0x1, PT ;  /* 0x000000010200780c */ /* 0x000fe20003fa5270 */
[----:B------:R-:W-:Y:S01]  /*5e00*/  IMAD.HI.U32 R36, R13, R16, RZ ;  /* 0x000000100d247227 */ /* 0x000fe200078e00ff */
[----:B------:R-:W-:Y:S02]  /*5e10*/  SHF.R.U32.HI R34, RZ, R17, R34 ;  /* 0x00000011ff227219 */ /* 0x000fe40000011622 */
[----:B------:R-:W-:Y:S01]  /*5e20*/  SEL R3, R24, R31, !P0 ;  /* 0x0000001f18037207 */ /* 0x000fe20004000000 */
[C---:B------:R-:W-:Y:S01]  /*5e30*/  IMAD.HI.U32 R31, R8.reuse, R7, RZ ;  /* 0x00000007081f7227 */ /* 0x040fe200078e00ff */
[----:B------:R-:W-:Y:S02]  /*5e40*/  SEL R11, R19, R34, !P5 ;  /* 0x00000022130b7207 */ /* 0x000fe40006800000 */
[----:B------:R-:W-:Y:S01]  /*5e50*/  SHF.R.U32.HI R36, RZ, R17, R36 ;  /* 0x00000011ff247219 */ /* 0x000fe20000011624 */
[----:B------:R-:W-:Y:S01]  /*5e60*/  IMAD.HI.U32 R38, R3, R4, RZ ;  /* 0x0000000403267227 */ /* 0x000fe200078e00ff */
[----:B------:R-:W-:Y:S03]  /*5e70*/  SHF.R.U32.HI R31, RZ, R18, R31 ;  /* 0x00000012ff1f7219 */ /* 0x000fe6000001161f */
[----:B------:R-:W-:Y:S01]  /*5e80*/  IMAD.HI.U32 R34, R11, R4, RZ ;  /* 0x000000040b227227 */ /* 0x000fe200078e00ff */
[----:B------:R-:W-:Y:S02]  /*5e90*/  @P2 SHF.R.U32.HI R3, RZ, R5, R38 ;  /* 0x00000005ff032219 */ /* 0x000fe40000011626 */
[----:B------:R-:W-:Y:S02]  /*5ea0*/  SEL R9, R8, R31, !P0 ;  /* 0x0000001f08097207 */ /* 0x000fe40004000000 */
[----:B------:R-:W-:Y:S01]  /*5eb0*/  @P2 SHF.R.U32.HI R11, RZ, R5, R34 ;  /* 0x00000005ff0b2219 */ /* 0x000fe20000011622 */
[C---:B------:R-:W-:Y:S01]  /*5ec0*/  IMAD R10, R40.reuse, R3, RZ ;  /* 0x00000003280a7224 */ /* 0x040fe200078e02ff */
[----:B------:R-:W-:Y:S01]  /*5ed0*/  SEL R3, R13, R36, !P5 ;  /* 0x000000240d037207 */ /* 0x000fe20006800000 */
[C---:B------:R-:W-:Y:S03]  /*5ee0*/  IMAD.HI.U32 R14, R9.reuse, R4, RZ ;  /* 0x00000004090e7227 */ /* 0x040fe600078e00ff */
[----:B------:R-:W-:Y:S01]  /*5ef0*/  ISETP.GE.AND P0, PT, R9, R10, PT ;  /* 0x0000000a0900720c */ /* 0x000fe20003f06270 */
[C---:B------:R-:W-:Y:S01]  /*5f00*/  IMAD R12, R40.reuse, R11, RZ ;  /* 0x0000000b280c7224 */ /* 0x040fe200078e02ff */
[-C--:B------:R-:W-:Y:S04]  /*5f10*/  SHF.R.U32.HI R14, RZ, R5.reuse, R14 ;  /* 0x00000005ff0e7219 */ /* 0x080fe8000001160e */
[----:B------:R-:W-:Y:S02]  /*5f20*/  ISETP.GE.OR P0, PT, R3, R12, P0 ;  /* 0x0000000c0300720c */ /* 0x000fe40000706670 */
[----:B------:R-:W-:Y:S05]  /*5f30*/  SEL R15, R9, R14, !P2 ;  /* 0x0000000e090f7207 */ /* 0x000fea0005000000 */
[----:B------:R-:W-:Y:S04]  /*5f40*/  IMAD.MOV R14, RZ, RZ, -R15 ;  /* 0x000000ffff0e7224 */ /* 0x000fe800078e0a0f */
[----:B------:R-:W-:Y:S02]  /*5f50*/  IMAD R14, R40, R14, R9 ;  /* 0x0000000e280e7224 */ /* 0x000fe400078e0209 */
[C---:B------:R-:W-:Y:S05]  /*5f60*/  @!P0 IMAD.HI.U32 R10, R3.reuse, R4, RZ ;  /* 0x00000004030a8227 */ /* 0x040fea00078e00ff */
[----:B------:R-:W-:Y:S04]  /*5f70*/  @!P0 SHF.R.U32.HI R10, RZ, R5, R10 ;  /* 0x00000005ff0a8219 */ /* 0x000fe8000001160a */
[----:B------:R-:W-:Y:S01]  /*5f80*/  @!P0 SEL R0, R3, R10, !P2 ;  /* 0x0000000a03008207 */ /* 0x000fe20005000000 */
[----:B------:R-:W-:Y:S03]  /*5f90*/  IMAD.MOV R10, RZ, RZ, -R3 ;  /* 0x000000ffff0a7224 */ /* 0x000fe600078e0a03 */
[----:B------:R-:W-:Y:S01]  /*5fa0*/  @!P0 IADD3 R15, PT, PT, R15, -R0, RZ ;  /* 0x800000000f0f8210 */ /* 0x000fe20007ffe0ff */
[----:B------:R-:W-:Y:S01]  /*5fb0*/  @!P0 IMAD R0, R11, R14, R0 ;  /* 0x0000000e0b008224 */ /* 0x000fe200078e0200 */
[----:B------:R-:W-:Y:S01]  /*5fc0*/  IADD3 R11, PT, PT, -R9, RZ, RZ ;  /* 0x000000ff090b7210 */ /* 0x000fe20007ffe1ff */
[----:B------:R-:W-:Y:S02]  /*5fd0*/  IMAD R13, R2, R10, R13 ;  /* 0x0000000a020d7224 */ /* 0x000fe400078e020d */
[----:B------:R-:W-:Y:S02]  /*5fe0*/  @!P0 IMAD R9, R15, R40, R3 ;  /* 0x000000280f098224 */ /* 0x000fe400078e0203 */
[----:B------:R-:W-:Y:S02]  /*5ff0*/  @!P0 IMAD.MOV.U32 R3, RZ, RZ, R0 ;  /* 0x000000ffff038224 */ /* 0x000fe400078e0000 */
[----:B------:R-:W-:Y:S02]  /*6000*/  IMAD R8, R6, R11, R8 ;  /* 0x0000000b06087224 */ /* 0x000fe400078e0208 */
[----:B------:R-:W-:Y:S02]  /*6010*/  IMAD R13, R3, R2, R13 ;  /* 0x00000002030d7224 */ /* 0x000fe400078e020d */
[----:B------:R-:W-:Y:S02]  /*6020*/  IMAD R8, R9, R6, R8 ;  /* 0x0000000609087224 */ /* 0x000fe400078e0208 */
.L_x_120:
[----:B------:R-:W-:Y:S05]  /*6030*/  BRA.U UP1, `(.L_x_121) ;  /* 0x0000000101107547 */ /* 0x000fea000b800000 */
[----:B------:R-:W-:Y:S04]  /*6040*/  MOV R0, UR13 ;  /* 0x0000000d00007c02 */ /* 0x000fe80008000f00 */
[----:B------:R-:W-:Y:S04]  /*6050*/  SHF.L.U32 R3, R0, 0x1f, RZ ;  /* 0x0000001f00037819 */ /* 0x000fe800000006ff */
[----:B------:R-:W1:Y:S02]  /*6060*/  SYNCS.PHASECHK.TRANS64.TRYWAIT P0, [UR6+0x378], R3 ;  /* 0x00037803ff0075a7 */ /* 0x000e640008001106 */
[----:B-1----:R-:W-:Y:S05]  /*6070*/  @!P0 BRA `(.L_x_122) ;  /* 0x0000003800e88947 */ /* 0x002fea0003800000 */
.L_x_121:
[----:B------:R-:W-:Y:S05]  /*6080*/  BRA.U !UP3, `(.L_x_123) ;  /* 0x000000010b347547 */ /* 0x000fea000b800000 */
[----:B------:R-:W-:Y:S01]  /*6090*/  UPLOP3.LUT UP0, UPT, UPT, UPT, UP2, 0x80, 0x8 ;  /* 0x000000000008789c */ /* 0x000fe20003f0f020 */
[----:B-1----:R-:W-:Y:S02]  /*60a0*/  HFMA2 R0, -RZ, RZ, 0, 5.9604644775390625e-08 ;  /* 0x00000001ff007431 */ /* 0x002fe400000001ff */
[----:B------:R-:W-:Y:S03]  /*60b0*/  IMAD.MOV.U32 R96, RZ, RZ, 0x1 ;  /* 0x00000001ff607424 */ /* 0x000fe600078e00ff */
[----:B------:R-:W-:Y:S05]  /*60c0*/  PLOP3.LUT P0, PT, PT, PT, UP0, 0x80, 0x8 ;  /* 0x000000000008781c */ /* 0x000fea0003f0f008 */
[----:B------:R-:W1:Y:S01]  /*60d0*/  @UP0 LDCU.64 UR8, c[0x0][0x888] ;  /* 0x00011100ff0807ac */ /* 0x000e620008000a00 */
[----:B------:R-:W-:Y:S07]  /*60e0*/  @UP0 UIMAD UR7, UR36, UR4, URZ ;  /* 0x00000004240702a4 */ /* 0x000fee000f8e02ff */
[----:B------:R-:W-:Y:S01]  /*60f0*/  @!P0 PRMT R96, R0, 0x7610, R96 ;  /* 0x0000761000608816 */ /* 0x000fe20000000060 */
[----:B-1----:R-:W-:Y:S03]  /*6100*/  @UP0 UIMAD.WIDE UR8, UR7, 0x4, UR8 ;  /* 0x00000004070808a5 */ /* 0x002fe6000f8e0208 */
[----:B------:R-:W1:Y:S03]  /*6110*/  @!UP0 LDCU UR7, c[0x0][0x880] ;  /* 0x00011000ff0787ac */ /* 0x000e660008000800 */
[----:B------:R-:W-:Y:S01]  /*6120*/  IMAD.U32 R10, RZ, RZ, UR8 ;  /* 0x00000008ff0a7e24 */ /* 0x000fe2000f8e00ff */
[----:B------:R-:W-:Y:S05]  /*6130*/  MOV R11, UR9 ;  /* 0x00000009000b7c02 */ /* 0x000fea0008000f00 */
[----:B-----5:R3:W5:Y:S02]  /*6140*/  @P0 LDG.E R49, desc[UR40][R10.64] ;  /* 0x000000280a310981 */ /* 0x020764000c1e1900 */
[----:B-1-3--:R-:W-:Y:S07]  /*6150*/  @!P0 IMAD.U32 R49, RZ, RZ, UR7 ;  /* 0x00000007ff318e24 */ /* 0x00afee000f8e00ff */
.L_x_123:
[----:B-----5:R-:W-:Y:S01]  /*6160*/  @!P4 FSETP.EQ.AND P5, PT, R49, RZ, PT ;  /* 0x000000ff3100c20b */ /* 0x020fe20003fa2000 */
[----:B------:R-:W-:Y:S01]  /*6170*/  @!UPT UIADD3 URZ, UPT, UPT, URZ, URZ, URZ ;  /* 0x000000fffffff290 */ /* 0x000fe2000fffe0ff */
[----:B------:R-:W-:Y:S11]  /*6180*/  @!P4 BRA `(.L_x_124) ;  /* 0x000000000014c947 */ /* 0x000ff60003800000 */
[----:B------:R-:W-:Y:S02]  /*6190*/  LOP3.LUT P0, RZ, R96, 0xff, RZ, 0xc0, !PT ;  /* 0x000000ff60ff7812 */ /* 0x000fe4000780c0ff */
[----:B------:R-:W-:Y:S04]  /*61a0*/  PLOP3.LUT P5, PT, PT, PT, UP0, 0x80, 0x8 ;  /* 0x000000000008781c */ /* 0x000fe80003faf008 */
[----:B------:R-:W-:Y:S07]  /*61b0*/  PLOP3.LUT P5, PT, P5, PT, PT, 0x8, 0x80 ;  /* 0x000000000080781c */ /* 0x000fee0002fae170 */
[----:B------:R-:W-:Y:S11]  /*61c0*/  @P0 FSETP.EQ.AND P5, PT, R49, RZ, PT ;  /* 0x000000ff3100020b */ /* 0x000ff60003fa2000 */
[----:B------:R-:W-:Y:S02]  /*61d0*/  @!UPT UIADD3 URZ, UPT, UPT, URZ, URZ, URZ ;  /* 0x000000fffffff290 */ /* 0x000fe4000fffe0ff */
.L_x_124:
[----:B------:R-:W3:Y:S01]  /*61e0*/  SYNCS.PHASECHK.TRANS64.TRYWAIT P4, [UR6+0x368], R26 ;  /* 0x0003681aff0075a7 */ /* 0x000ee20008081106 */
[----:B------:R-:W-:Y:S01]  /*61f0*/  @P3 SHF.R.U32.HI R27, RZ, 0x10, R21 ;  /* 0x00000010ff1b3819 */ /* 0x000fe20000011615 */
[----:B------:R-:W-:Y:S01]  /*6200*/  VIADD R29, R29, 0x1 ;  /* 0x000000011d1d7836 */ /* 0x000fe20000000000 */
[----:B------:R-:W5:Y:S08]  /*6210*/  LDC.64 R14, c[0x0][0xb10] ;  /* 0x0002c400ff0e7b82 */ /* 0x000f700000000a00 */
[----:B------:R-:W2:Y:S08]  /*6220*/  LDC.64 R10, c[0x0][0xb18] ;  /* 0x0002c600ff0a7b82 */ /* 0x000eb00000000a00 */
[----:B-1----:R-:W1:Y:S08]  /*6230*/  @!P1 LDC R0, c[0x0][0xb20] ;  /* 0x0002c800ff009b82 */ /* 0x002e700000000800 */
[----:B------:R-:W4:Y:S01]  /*6240*/  @!P1 LDC R3, c[0x0][0xb0c] ;  /* 0x0002c300ff039b82 */ /* 0x000f220000000800 */
[----:B-----5:R-:W-:Y:S05]  /*6250*/  @!P1 IMAD.HI.U32 R14, R13, R14, RZ ;  /* 0x0000000e0d0e9227 */ /* 0x020fea00078e00ff */
[----:B------:R-:W-:Y:S01]  /*6260*/  @!P1 SHF.R.U32.HI R14, RZ, R15, R14 ;  /* 0x0000000fff0e9219 */ /* 0x000fe2000001160e */
[----:B--2---:R-:W-:Y:S01]  /*6270*/  @!P1 IMAD.HI.U32 R11, R8, R11, RZ ;  /* 0x0000000b080b9227 */ /* 0x004fe200078e00ff */
[----:B------:R-:W-:Y:S04]  /*6280*/  @!P1 ISETP.NE.AND P0, PT, R10, 0x1, PT ;  /* 0x000000010a00980c */ /* 0x000fe80003f05270 */
[----:B-1----:R-:W-:Y:S02]  /*6290*/  @!P1 SHF.R.U32.HI R9, RZ, R0, R11 ;  /* 0x00000000ff099219 */ /* 0x002fe4000001160b */
[----:B----4-:R-:W-:Y:S02]  /*62a0*/  @!P1 ISETP.NE.AND P2, PT, R3, 0x1, PT ;  /* 0x000000010300980c */ /* 0x010fe40003f45270 */
[----:B------:R-:W-:Y:S02]  /*62b0*/  @!P1 SEL R9, R8, R9, !P0 ;  /* 0x0000000908099207 */ /* 0x000fe40004000000 */
[----:B------:R-:W-:Y:S02]  /*62c0*/  ELECT P0, URZ, PT ;  /* 0x0000000000ff782f */ /* 0x000fe40003800000 */
[----:B------:R-:W-:Y:S05]  /*62d0*/  @!P1 SEL R14, R13, R14, !P2 ;  /* 0x0000000e0d0e9207 */ /* 0x000fea0005000000 */
[----:B------:R-:W-:Y:S02]  /*62e0*/  @!P1 IMAD.IADD R0, R9, 0x1, -R14 ;  /* 0x0000000109009824 */ /* 0x000fe400078e0a0e */
[----:B------:R-:W-:Y:S02]  /*62f0*/  @!P1 IMAD.IADD R9, R14, 0x1, -R9 ;  /* 0x000000010e099824 */ /* 0x000fe400078e0a09 */
[----:B------:R-:W-:Y:S02]  /*6300*/  @!P1 IMAD R13, R0, R3, R13 ;  /* 0x00000003000d9224 */ /* 0x000fe400078e020d */
[----:B------:R-:W-:Y:S01]  /*6310*/  @!P1 IMAD R8, R9, R10, R8 ;  /* 0x0000000a09089224 */ /* 0x000fe200078e0208 */
[----:B---3--:R-:W-:Y:S06]  /*6320*/  @!P4 BRA `(.L_x_125) ;  /* 0x000000380054c947 */ /* 0x008fec0003800000 */
.L_x_276:
[----:B------:R-:W-:Y:S01]  /*6330*/  PLOP3.LUT P5, PT, P5, P0, PT, 0xf2, 0x2f ;  /* 0x00000000002f781c */ /* 0x000fe20002fa1e72 */
[----:B------:R-:W-:Y:S01]  /*6340*/  UMOV UR14, 0x0 ;  /* 0x00000000000e7882 */ /* 0x000fe20000000000 */
[----:B------:R-:W-:Y:S01]  /*6350*/  LOP3.LUT R30, R30, 0x1, RZ, 0x3c, !PT ;  /* 0x000000011e1e7812 */ /* 0x000fe200078e3cff */
[----:B------:R-:W-:Y:S01]  /*6360*/  UMOV UR15, 0x10000000 ;  /* 0x10000000000f7882 */ /* 0x000fe20000000000 */
[----:B------:R-:W-:Y:S01]  /*6370*/  UMOV UR12, UR36 ;  /* 0x00000024000c7c82 */ /* 0x000fe20008000000 */
[----:B------:R-:W-:Y:S08]  /*6380*/  @P3 R2UR UR36, R27 ;  /* 0x000000001b2432ca */ /* 0x000ff000000e0000 */
[----:B-1----:R-:W-:Y:S01]  /*6390*/  @!P5 IADD3 R3, P0, PT, R32, 0x580, RZ ;  /* 0x000005802003d810 */ /* 0x002fe20007f1e0ff */
[----:B------:R-:W-:Y:S01]  /*63a0*/  @!P5 IMAD.SHL.U32 R91, R91, 0x40, RZ ;  /* 0x000000405b5bd824 */ /* 0x000fe200078e00ff */
[----:B------:R-:W-:Y:S01]  /*63b0*/  VOTEU.ALL UP1, P5 ;  /* 0x0000000000ff7886 */ /* 0x000fe20002820000 */
[----:B------:R-:W-:Y:S01]  /*63c0*/  @!P5 IMAD.SHL.U32 R97, R97, 0x40, RZ ;  /* 0x000000406161d824 */ /* 0x000fe200078e00ff */
[----:B------:R-:W-:Y:S01]  /*63d0*/  @!P5 R2UR UR8, R3 ;  /* 0x000000000308d2ca */ /* 0x000fe200000e0000 */
[----:B------:R-:W-:Y:S01]  /*63e0*/  @!P5 IMAD.X R0, RZ, RZ, R33, P0 ;  /* 0x000000ffff00d224 */ /* 0x000fe200000e0621 */
[----:B------:R-:W-:Y:S01]  /*63f0*/  @!P5 R2UR UR10, R91 ;  /* 0x000000005b0ad2ca */ /* 0x000fe200000e0000 */
[----:B------:R-:W-:Y:S01]  /*6400*/  @!UP1 UIADD3 UR9, UPT, UPT, UR6, 0x360, URZ ;  /* 0x0000036006099890 */ /* 0x000fe2000fffe0ff */
[----:B------:R-:W-:Y:S01]  /*6410*/  @!P5 R2UR UR11, R97 ;  /* 0x00000000610bd2ca */ /* 0x000fe200000e0000 */
[----:B------:R-:W-:Y:S01]  /*6420*/  IMAD.IADD R91, R8, 0x1, R79 ;  /* 0x00000001085b7824 */ /* 0x000fe200078e024f */
[----:B------:R-:W-:Y:S01]  /*6430*/  @!P5 R2UR UR7, R0 ;  /* 0x000000000007d2ca */ /* 0x000fe200000e0000 */
[----:B------:R-:W-:Y:S01]  /*6440*/  IMAD.IADD R97, R13, 0x1, R90 ;  /* 0x000000010d617824 */ /* 0x000fe200078e025a */
[C---:B------:R-:W-:Y:S04]  /*6450*/  ISETP.NE.AND P0, PT, R29.reuse, 0x2, PT ;  /* 0x000000021d00780c */ /* 0x040fe80003f05270 */
[----:B------:R-:W-:Y:S01]  /*6460*/  SEL R3, RZ, 0x1, P0 ;  /* 0x00000001ff037807 */ /* 0x000fe20000000000 */
[----:B------:R-:W-:Y:S01]  /*6470*/  IMAD.U32 R10, RZ, RZ, UR8 ;  /* 0x00000008ff0a7e24 */ /* 0x000fe2000f8e00ff */
[----:B------:R-:W-:Y:S01]  /*6480*/  @!UP1 UIADD3 UR8, UPT, UPT, UR6, 0x600, URZ ;  /* 0x0000060006089890 */ /* 0x000fe2000fffe0ff */
[----:B------:R-:W-:Y:S01]  /*6490*/  SEL R29, R29, RZ, P0 ;  /* 0x000000ff1d1d7207 */ /* 0x000fe20000000000 */
[----:B------:R-:W-:Y:S01]  /*64a0*/  VOTEU.ALL UP1, P5 ;  /* 0x0000000000ff7886 */ /* 0x000fe20002820000 */
[----:B------:R-:W-:Y:S02]  /*64b0*/  LOP3.LUT R28, R28, R3, RZ, 0x3c, !PT ;  /* 0x000000031c1c7212 */ /* 0x000fe400078e3cff */
[----:B------:R-:W-:Y:S01]  /*64c0*/  IMAD.U32 R11, RZ, RZ, UR7 ;  /* 0x00000007ff0b7e24 */ /* 0x000fe2000f8e00ff */
[----:B------:R-:W-:Y:S04]  /*64d0*/  @!P5 R2UR UR16, R10 ;  /* 0x000000000a10d2ca */ /* 0x000fe800000e0000 */
[----:B------:R-:W-:Y:S11]  /*64e0*/  @!P5 R2UR UR17, R11 ;  /* 0x000000000b11d2ca */ /* 0x000ff600000e0000 */
[----:B------:R-:W-:Y:S02]  /*64f0*/  @!UPT UIADD3 URZ, UPT, UPT, URZ, URZ, URZ ;  /* 0x000000fffffff290 */ /* 0x000fe4000fffe0ff */
[----:B------:R3:W-:Y:S01]  /*6500*/  @!UP1 UTMALDG.3D [UR8], [UR16], desc[UR14] ;  /* 0x00000e08100095b4 */ /* 0x0007e20008011000 */
[----:B------:R3:W-:Y:S01]  /*6510*/  @!P5 SYNCS.ARRIVE.TRANS64.RED.A0TR RZ, [UR6+0x360], R25 ;  /* 0x00036019ffffd9a7 */ /* 0x0007e20008300406 */
[----:B------:R-:W-:Y:S01]  /*6520*/  UPLOP3.LUT UP1, UPT, UPT, UPT, UPT, 0x80, 0x8 ;  /* 0x000000000008789c */ /* 0x000fe20003f2f070 */
[----:B------:R-:W-:Y:S01]  /*6530*/  SYNCS.ARRIVE.TRANS64.RED.A1T0 RZ, [UR37], RZ ;  /* 0x000000ffffff79a7 */ /* 0x000fe20008100425 */
[----:B------:R-:W-:Y:S09]  /*6540*/  @P3 BRA `(.L_x_126) ;  /* 0xfffffff400b43947 */ /* 0x000ff2000383ffff */
[----:B------:R-:W-:Y:S07]  /*6550*/  MOV R0, UR6 ;  /* 0x0000000600007c02 */ /* 0x000fee0008000f00 */
.L_x_127:
[----:B-1----:R-:W-:-:S04]  /*6560*/  SHF.L.U32 R3, R30, 0x1f, RZ ;  /* 0x0000001f1e037819 */ /* 0x002fc800000006ff */
[----:B------:R1:W2:Y:S03]  /*6570*/  SYNCS.PHASECHK.TRANS64.TRYWAIT P0, [R0+URZ+0x368], R3 ;  /* 0x00036803000075a7 */ /* 0x0002a600080011ff */
[----:B--2---:R-:W-:Y:S05]  /*6580*/  @!P0 NANOSLEEP.SYNCS 0x989680 ;  /* 0x009896800000895d */ /* 0x004fea0003900000 */
[----:B------:R-:W2:Y:S02]  /*6590*/  @!P0 SYNCS.PHASECHK.TRANS64 P0, [R0+URZ+0x368], R3 ;  /* 0x00036803000085a7 */ /* 0x000ea400080010ff */
[----:B--23--:R-:W-:Y:S05]  /*65a0*/  @P0 EXIT ;  /* 0x000000000000094d */ /* 0x00cfea0003800000 */
[----:B------:R-:W-:Y:S05]  /*65b0*/  BRA `(.L_x_127) ;  /* 0xfffffffc00e87947 */ /* 0x000fea000383ffff */
.L_x_118:
[----:B------:R-:W-:-:S06]  /*65c0*/  UISETP.GE.AND UP1, UPT, UR8, 0x4, UPT ;  /* 0x000000040800788c */ /* 0x000fcc000bf26270 */
[----:B------:R-:W-:-:S13]  /*65d0*/  PLOP3.LUT P0, PT, PT, PT, UP1, 0x80, 0x8 ;  /* 0x000000000008781c */ /* 0x000fda0003f0f018 */
[----:B------:R-:W-:Y:S05]  /*65e0*/  @!P0 EXIT ;  /* 0x000000000000894d */ /* 0x000fea0003800000 */
[----:B------:R-:W-:Y:S01]  /*65f0*/  BAR.SYNC.DEFER_BLOCKING 0x6, 0xa0 ;  /* 0x0182800000007b1d */ /* 0x000fe20000010000 */
[C---:B------:R-:W-:Y:S02]  /*6600*/  IMAD.SHL.U32 R5, R101.reuse, 0x40, RZ ;  /* 0x0000004065057824 */ /* 0x040fe400078e00ff */
[----:B------:R-:W-:Y:S02]  /*6610*/  HFMA2 R111, -RZ, RZ, 0, 0 ;  /* 0x00000000ff6f7431 */ /* 0x000fe400000001ff */
[C---:B------:R-:W-:Y:S01]  /*6620*/  IMAD.SHL.U32 R0, R101.reuse, 0x20, RZ ;  /* 0x0000002065007824 */ /* 0x040fe200078e00ff */
[----:B------:R-:W-:Y:S01]  /*6630*/  CS2R R106, SRZ ;  /* 0x00000000006a7805 */ /* 0x000fe2000001ff00 */
[----:B------:R-:W-:Y:S01]  /*6640*/  IMAD.SHL.U32 R2, R101, 0x2, RZ ;  /* 0x0000000265027824 */ /* 0x000fe200078e00ff */
[----:B------:R-:W-:Y:S01]  /*6650*/  UMOV UR43, 0x400 ;  /* 0x00000400002b7882 */ /* 0x000fe20000000000 */
[----:B------:R-:W1:Y:S01]  /*6660*/  LDC R99, c[0x0][0x370] ;  /* 0x0000dc00ff637b82 */ /* 0x000e620000000800 */
[----:B------:R-:W-:Y:S01]  /*6670*/  ULEA UR43, UR37, UR43, 0x18 ;  /* 0x0000002b252b7291 */ /* 0x000fe2000f8ec0ff */
[----:B------:R-:W-:Y:S01]  /*6680*/  LOP3.LUT R7, R5, 0x180, RZ, 0xc0, !PT ;  /* 0x0000018005077812 */ /* 0x000fe200078ec0ff */
[C---:B------:R-:W-:Y:S01]  /*6690*/  IMAD.SHL.U32 R103, R101.reuse, 0x8, RZ ;  /* 0x0000000865677824 */ /* 0x040fe200078e00ff */
[----:B------:R-:W-:Y:S01]  /*66a0*/  LOP3.LUT R0, R0, 0xc00, RZ, 0xc0, !PT ;  /* 0x00000c0000007812 */ /* 0x000fe200078ec0ff */
[----:B------:R-:W-:Y:S01]  /*66b0*/  IMAD.U32 R46, R101, 0x10000, RZ ;  /* 0x00010000652e7824 */ /* 0x000fe200078e00ff */
[----:B------:R-:W-:Y:S01]  /*66c0*/  LOP3.LUT R2, R7, 0x20, R2, 0xf8, !PT ;  /* 0x0000002007027812 */ /* 0x000fe200078ef802 */
[----:B------:R-:W-:Y:S01]  /*66d0*/  UIADD3 UR4, UPT, UPT, UR43, 0x1600, URZ ;  /* 0x000016002b047890 */ /* 0x000fe2000fffe0ff */
[----:B------:R-:W2:Y:S01]  /*66e0*/  LDC R42, c[0x0][0xb0c] ;  /* 0x0002c300ff2a7b82 */ /* 0x000ea20000000800 */
[----:B------:R-:W-:Y:S01]  /*66f0*/  LOP3.LUT R0, R0, 0x40, R5, 0xf8, !PT ;  /* 0x0000004000007812 */ /* 0x000fe200078ef805 */
[----:B------:R-:W-:Y:S01]  /*6700*/  IMAD.MOV.U32 R44, RZ, RZ, RZ ;  /* 0x000000ffff2c7224 */ /* 0x000fe200078e00ff */
[----:B------:R-:W-:Y:S01]  /*6710*/  LOP3.LUT R103, R2, 0x30, R103, 0x78, !PT ;  /* 0x0000003002677812 */ /* 0x000fe200078e7867 */
[----:B------:R-:W-:Y:S01]  /*6720*/  IMAD.MOV.U32 R108, RZ, RZ, RZ ;  /* 0x000000ffff6c7224 */ /* 0x000fe200078e00ff */
[----:B------:R-:W-:Y:S01]  /*6730*/  LOP3.LUT R0, R0, 0x200, R5, 0xf8, !PT ;  /* 0x0000020000007812 */ /* 0x000fe200078ef805 */
[----:B------:R-:W-:Y:S01]  /*6740*/  IMAD.SHL.U32 R5, R101, 0x10, RZ ;  /* 0x0000001065057824 */ /* 0x000fe200078e00ff */
[----:B------:R-:W-:Y:S01]  /*6750*/  LOP3.LUT R46, R46, 0x600000, RZ, 0xc0, !PT ;  /* 0x006000002e2e7812 */ /* 0x000fe200078ec0ff */
[----:B------:R-:W4:Y:S01]  /*6760*/  LDC R98, c[0x0][0xb20] ;  /* 0x0002c800ff627b82 */ /* 0x000f220000000800 */
[----:B------:R-:W3:Y:S01]  /*6770*/  LDS R3, [UR43+0x430] ;  /* 0x0004302bff037984 */ /* 0x000ee20008000800 */
[----:B------:R-:W-:Y:S01]  /*6780*/  LOP3.LUT R103, R0, R103, RZ, 0xfc, !PT ;  /* 0x0000006700677212 */ /* 0x000fe200078efcff */
[----:B------:R-:W-:Y:S01]  /*6790*/  IMAD.U32 R109, RZ, RZ, UR4 ;  /* 0x00000004ff6d7e24 */ /* 0x000fe2000f8e00ff */
[----:B------:R-:W-:Y:S01]  /*67a0*/  LOP3.LUT R5, R5, 0x20, RZ, 0xc0, !PT ;  /* 0x0000002005057812 */ /* 0x000fe200078ec0ff */
[----:B------:R-:W1:Y:S01]  /*67b0*/  LDCU.64 UR46, c[0x0][0x348] ;  /* 0x00006900ff2e77ac */ /* 0x000e620008000a00 */
[----:B------:R-:W-:-:S02]  /*67c0*/  IADD3 R102, PT, PT, R103, UR43, RZ ;  /* 0x0000002b67667c10 */ /* 0x000fc4000fffe0ff */
[----:B------:R-:W1:Y:S01]  /*67d0*/  LDC R41, c[0x0][0xb30] ;  /* 0x0002cc00ff297b82 */ /* 0x000e620000000800 */
[----:B------:R-:W1:Y:S01]  /*67e0*/  LDCU.64 UR38, c[0x0][0x888] ;  /* 0x00011100ff2677ac */ /* 0x000e620008000a00 */
[----:B------:R-:W-:Y:S01]  /*67f0*/  IADD3 R102, PT, PT, -R5, 0x600, R102 ;  /* 0x0000060005667810 */ /* 0x000fe20007ffe166 */
[----:B------:R-:W-:-:S05]  /*6800*/  UIADD3 UR42, UPT, UPT, UR43, 0x600, URZ ;  /* 0x000006002b2a7890 */ /* 0x000fca000fffe0ff */
[----:B------:R-:W1:Y:S08]  /*6810*/  LDC.64 R88, c[0x0][0xb10] ;  /* 0x0002c400ff587b82 */ /* 0x000e700000000a00 */
[----:B------:R-:W1:Y:S08]  /*6820*/  LDC.64 R38, c[0x0][0xb18] ;  /* 0x0002c600ff267b82 */ /* 0x000e700000000a00 */
[----:B------:R-:W1:Y:S08]  /*6830*/  LDC.64 R84, c[0x0][0x888] ;  /* 0x00022200ff547b82 */ /* 0x000e700000000a00 */
[----:B------:R-:W1:Y:S01]  /*6840*/  LDC.64 R36, c[0x0][0xb28] ;  /* 0x0002ca00ff247b82 */ /* 0x000e620000000a00 */
[----:B---3--:R-:W-:-:S07]  /*6850*/  IMAD.IADD R46, R3, 0x1, R46 ;  /* 0x00000001032e7824 */ /* 0x008fce00078e022e */
[----:B------:R-:W3:Y:S08]  /*6860*/  LDC.64 R86, c[0x0][0x890] ;  /* 0x00022400ff567b82 */ /* 0x000ef00000000a00 */
[----:B------:R-:W1:Y:S08]  /*6870*/  LDC.64 R82, c[0x0][0x8b0] ;  /* 0x00022c00ff527b82 */ /* 0x000e700000000a00 */
[----:B------:R-:W1:Y:S08]  /*6880*/  LDC.64 R80, c[0x0][0x8a8] ;  /* 0x00022a00ff507b82 */ /* 0x000e700000000a00 */
[----:B--2-4-:R-:W1:Y:S02]  /*6890*/  LDC R100, c[0x0][0x374] ;  /* 0x0000dd00ff647b82 */ /* 0x014e640000000800 */
.L_x_145:
[----:B------:R-:W-:Y:S02]  /*68a0*/  LEA R0, R111, UR43, 0x3 ;  /* 0x0000002b6f007c11 */ /* 0x000fe4000f8e18ff */
[----:B------:R-:W-:Y:S02]  /*68b0*/  SHF.L.U32 R3, R107, 0x1f, RZ ;  /* 0x0000001f6b037819 */ /* 0x000fe400000006ff */
[----:B------:R-:W-:Y:S02]  /*68c0*/  LEA R16, R111, UR43, 0x4 ;  /* 0x0000002b6f107c11 */ /* 0x000fe4000f8e20ff */
[----:B--2---:R-:W2:Y:S02]  /*68d0*/  SYNCS.PHASECHK.TRANS64.TRYWAIT P0, [R0+URZ+0x380], R3 ;  /* 0x00038003000075a7 */ /* 0x004ea400080011ff */
[----:B-12---:R-:W-:Y:S05]  /*68e0*/  @!P0 BRA `(.L_x_128) ;  /* 0x0000003000fc8947 */ /* 0x006fea0003800000 */
.L_x_277:
[----:B------:R-:W4:Y:S01]  /*68f0*/  LDC.64 R12, c[0x0][0xb10] ;  /* 0x0002c400ff0c7b82 */ /* 0x000f220000000a00 */
[----:B------:R-:W3:Y:S01]  /*6900*/  LDS.128 R16, [R16+0x410] ;  /* 0x0004100010107984 */ /* 0x000ee20000000c00 */
[----:B-1----:R-:W-:Y:S01]  /*6910*/  ISETP.NE.AND P1, PT, R41, 0x1, PT ;  /* 0x000000012900780c */ /* 0x002fe20003f25270 */
[----:B--2---:R-:W-:Y:S01]  /*6920*/  VIADD R0, R0, 0x390 ;  /* 0x0000039000007836 */ /* 0x004fe20000000000 */
[----:B------:R-:W-:Y:S04]  /*6930*/  ISETP.GE.AND P0, PT, R40, 0x1, PT ;  /* 0x000000012800780c */ /* 0x000fe80003f06270 */
[----:B------:R-:W1:Y:S01]  /*6940*/  LDC.64 R10, c[0x0][0xb18] ;  /* 0x0002c600ff0a7b82 */ /* 0x000e620000000a00 */
[----:B------:R-:W-:Y:S01]  /*6950*/  PRMT R0, RZ, 0x654, R0 ;  /* 0x00000654ff007816 */ /* 0x000fe20000000000 */
[----:B------:R-:W-:Y:S01]  /*6960*/  @!PT LDS RZ, [RZ] ;  /* 0x00000000fffff984 */ /* 0x000fe20000000800 */
[----:B------:R-:W-:Y:S01]  /*6970*/  @!PT LDS RZ, [RZ] ;  /* 0x00000000fffff984 */ /* 0x000fe20000000800 */
[----:B------:R-:W-:Y:S01]  /*6980*/  @!PT LDS RZ, [RZ] ;  /* 0x00000000fffff984 */ /* 0x000fe20000000800 */
[----:B------:R-:W-:Y:S01]  /*6990*/  @!PT LDS RZ, [RZ] ;  /* 0x00000000fffff984 */ /* 0x000fe20000000800 */
[----:B------:R2:W-:Y:S06]  /*69a0*/  MEMBAR.ALL.CTA ;  /* 0x0000000000007992 */ /* 0x0005ec0000008000 */
[----:B--2---:R-:W2:Y:S01]  /*69b0*/  FENCE.VIEW.ASYNC.S ;  /* 0x00000000000073c6 */ /* 0x004ea20000000000 */
[----:B------:R-:W1:Y:S08]  /*69c0*/  @!P1 LDC R14, c[0x0][0xb20] ;  /* 0x0002c800ff0e9b82 */ /* 0x000e700000000800 */
[----:B------:R-:W1:Y:S01]  /*69d0*/  @!P1 LDC R9, c[0x0][0xb0c] ;  /* 0x0002c300ff099b82 */ /* 0x000e620000000800 */
[----:B--2---:R2:W-:Y:S01]  /*69e0*/  SYNCS.ARRIVE.TRANS64.RED.A1T0 RZ, [R0+URZ], RZ ;  /* 0x000000ff00ff79a7 */ /* 0x0045e200081004ff */
[----:B---3--:R-:W-:Y:S04]  /*69f0*/  LOP3.LUT P4, RZ, R18, 0x1, RZ, 0xc0, !PT ;  /* 0x0000000112ff7812 */ /* 0x008fe8000788c0ff */
[----:B------:R-:W-:Y:S09]  /*6a00*/  P2R R110, PR, RZ, 0x10 ;  /* 0x00000010ff6e7803 */ /* 0x000ff20000000000 */
[----:B------:R-:W-:Y:S02]  /*6a10*/  @P4 MOV R45, R16 ;  /* 0x00000010002d4202 */ /* 0x000fe40000000f00 */
[----:B------:R-:W-:Y:S01]  /*6a20*/  @P4 LOP3.LUT R43, R17, 0xffff, RZ, 0xc0, !PT ;  /* 0x0000ffff112b4812 */ /* 0x000fe200078ec0ff */
[----:B--2-4-:R-:W-:Y:S06]  /*6a30*/  @!P0 BRA `(.L_x_129) ;  /* 0x0000000000a48947 */ /* 0x014fec0003800000 */
[----:B------:R-:W-:Y:S01]  /*6a40*/  IMAD.HI.U32 R21, R100, R39, RZ ;  /* 0x0000002764157227 */ /* 0x000fe200078e00ff */
[----:B------:R-:W-:Y:S02]  /*6a50*/  ISETP.NE.AND P0, PT, R38, 0x1, PT ;  /* 0x000000012600780c */ /* 0x000fe40003f05270 */
[----:B------:R-:W-:Y:S01]  /*6a60*/  ISETP.NE.AND P2, PT, R40, 0x1, PT ;  /* 0x000000012800780c */ /* 0x000fe20003f45270 */
[----:B------:R-:W-:Y:S01]  /*6a70*/  IMAD.HI.U32 R20, R99, R88, RZ ;  /* 0x0000005863147227 */ /* 0x000fe200078e00ff */
[----:B------:R-:W-:Y:S02]  /*6a80*/  SHF.R.U32.HI R21, RZ, R98, R21 ;  /* 0x00000062ff157219 */ /* 0x000fe40000011615 */
[----:B------:R-:W-:Y:S01]  /*6a90*/  ISETP.NE.AND P3, PT, R42, 0x1, PT ;  /* 0x000000012a00780c */ /* 0x000fe20003f65270 */
[----:B------:R-:W-:Y:S01]  /*6aa0*/  IMAD.HI.U32 R24, R45, R88, RZ ;  /* 0x000000582d187227 */ /* 0x000fe200078e00ff */
[----:B------:R-:W-:Y:S02]  /*6ab0*/  SHF.R.U32.HI R20, RZ, R89, R20 ;  /* 0x00000059ff147219 */ /* 0x000fe40000011614 */
[----:B------:R-:W-:Y:S01]  /*6ac0*/  SEL R3, R100, R21, !P0 ;  /* 0x0000001564037207 */ /* 0x000fe20004000000 */
[----:B------:R-:W-:Y:S01]  /*6ad0*/  IMAD.HI.U32 R21, R43, R39, RZ ;  /* 0x000000272b157227 */ /* 0x000fe200078e00ff */
[----:B------:R-:W-:Y:S02]  /*6ae0*/  SEL R7, R99, R20, !P3 ;  /* 0x0000001463077207 */ /* 0x000fe40005800000 */
[----:B------:R-:W-:Y:S01]  /*6af0*/  SHF.R.U32.HI R24, RZ, R89, R24 ;  /* 0x00000059ff187219 */ /* 0x000fe20000011618 */
[-C--:B------:R-:W-:Y:S04]  /*6b00*/  IMAD.HI.U32 R20, R3, R36.reuse, RZ ;  /* 0x0000002403147227 */ /* 0x080fe800078e00ff */
[----:B------:R-:W-:Y:S01]  /*6b10*/  IMAD.HI.U32 R22, R7, R36, RZ ;  /* 0x0000002407167227 */ /* 0x000fe200078e00ff */
[-C--:B------:R-:W-:Y:S02]  /*6b20*/  @P2 SHF.R.U32.HI R3, RZ, R37.reuse, R20 ;  /* 0x00000025ff032219 */ /* 0x080fe40000011614 */
[----:B------:R-:W-:Y:S02]  /*6b30*/  SHF.R.U32.HI R20, RZ, R98, R21 ;  /* 0x00000062ff147219 */ /* 0x000fe40000011615 */
[----:B------:R-:W-:Y:S01]  /*6b40*/  @P2 SHF.R.U32.HI R7, RZ, R37, R22 ;  /* 0x00000025ff072219 */ /* 0x000fe20000011616 */
[C---:B------:R-:W-:Y:S01]  /*6b50*/  IMAD R2, R40.reuse, R3, RZ ;  /* 0x0000000328027224 */ /* 0x040fe200078e02ff */
[----:B------:R-:W-:Y:S02]  /*6b60*/  SEL R5, R43, R20, !P0 ;  /* 0x000000142b057207 */ /* 0x000fe40004000000 */
[----:B------:R-:W-:Y:S01]  /*6b70*/  SEL R3, R45, R24, !P3 ;  /* 0x000000182d037207 */ /* 0x000fe20005800000 */
[----:B------:R-:W-:Y:S01]  /*6b80*/  IMAD R4, R40, R7, RZ ;  /* 0x0000000728047224 */ /* 0x000fe200078e02ff */
[C---:B------:R-:W-:Y:S01]  /*6b90*/  ISETP.GE.AND P0, PT, R5.reuse, R2, PT ;  /* 0x000000020500720c */ /* 0x040fe20003f06270 */
[----:B------:R-:W-:Y:S03]  /*6ba0*/  IMAD.HI.U32 R6, R5, R36, RZ ;  /* 0x0000002405067227 */ /* 0x000fe600078e00ff */
[----:B------:R-:W-:Y:S01]  /*6bb0*/  ISETP.GE.OR P0, PT, R3, R4, P0 ;  /* 0x000000040300720c */ /* 0x000fe20000706670 */
[----:B------:R-:W-:Y:S01]  /*6bc0*/  IMAD.MOV R4, RZ, RZ, -R3 ;  /* 0x000000ffff047224 */ /* 0x000fe200078e0a03 */
[-C--:B------:R-:W-:Y:S03]  /*6bd0*/  SHF.R.U32.HI R6, RZ, R37.reuse, R6 ;  /* 0x00000025ff067219 */ /* 0x080fe60000011606 */
[----:B------:R-:W-:Y:S01]  /*6be0*/  IMAD R45, R42, R4, R45 ;  /* 0x000000042a2d7224 */ /* 0x000fe200078e022d */
[----:B------:R-:W-:Y:S05]  /*6bf0*/  SEL R15, R5, R6, !P2 ;  /* 0x00000006050f7207 */ /* 0x000fea0005000000 */
[----:B------:R-:W-:Y:S02]  /*6c00*/  IMAD.MOV R6, RZ, RZ, -R15 ;  /* 0x000000ffff067224 */ /* 0x000fe400078e0a0f */
[C---:B------:R-:W-:Y:S04]  /*6c10*/  @!P0 IMAD.HI.U32 R2, R3.reuse, R36, RZ ;  /* 0x0000002403028227 */ /* 0x040fe800078e00ff */
[----:B------:R-:W-:Y:S01]  /*6c20*/  IMAD R6, R40, R6, R5 ;  /* 0x0000000628067224 */ /* 0x000fe200078e0205 */
[----:B------:R-:W-:Y:S04]  /*6c30*/  @!P0 SHF.R.U32.HI R2, RZ, R37, R2 ;  /* 0x00000025ff028219 */ /* 0x000fe80000011602 */
[----:B------:R-:W-:Y:S02]  /*6c40*/  @!P0 SEL R0, R3, R2, !P2 ;  /* 0x0000000203008207 */ /* 0x000fe40005000000 */
[----:B------:R-:W-:Y:S02]  /*6c50*/  IADD3 R2, PT, PT, -R5, RZ, RZ ;  /* 0x000000ff05027210 */ /* 0x000fe40007ffe1ff */
[----:B------:R-:W-:Y:S01]  /*6c60*/  @!P0 IADD3 R8, PT, PT, R15, -R0, RZ ;  /* 0x800000000f088210 */ /* 0x000fe20007ffe0ff */
[----:B------:R-:W-:Y:S02]  /*6c70*/  @!P0 IMAD R0, R7, R6, R0 ;  /* 0x0000000607008224 */ /* 0x000fe400078e0200 */
[----:B------:R-:W-:Y:S02]  /*6c80*/  IMAD R43, R38, R2, R43 ;  /* 0x00000002262b7224 */ /* 0x000fe400078e022b */
[----:B------:R-:W-:Y:S02]  /*6c90*/  @!P0 IMAD R5, R8, R40, R3 ;  /* 0x0000002808058224 */ /* 0x000fe400078e0203 */
[----:B------:R-:W-:Y:S04]  /*6ca0*/  @!P0 IMAD.MOV.U32 R3, RZ, RZ, R0 ;  /* 0x000000ffff038224 */ /* 0x000fe800078e0000 */
[----:B------:R-:W-:Y:S02]  /*6cb0*/  IMAD R45, R3, R42, R45 ;  /* 0x0000002a032d7224 */ /* 0x000fe400078e022d */
[----:B------:R-:W-:Y:S07]  /*6cc0*/  IMAD R43, R5, R38, R43 ;  /* 0x00000026052b7224 */ /* 0x000fee00078e022b */
.L_x_129:
[----:B------:R-:W-:Y:S01]  /*6cd0*/  @!P1 IMAD.HI.U32 R0, R45, R12, RZ ;  /* 0x0000000c2d009227 */ /* 0x000fe200078e00ff */
[----:B-1----:R-:W-:Y:S01]  /*6ce0*/  @!P1 ISETP.NE.AND P0, PT, R10, 0x1, PT ;  /* 0x000000010a00980c */ /* 0x002fe20003f05270 */
[----:B------:R-:W-:Y:S01]  /*6cf0*/  ULOP3.LUT UP0, URZ, UR42, 0x1b0, URZ, 0xc0, !UPT ;  /* 0x000001b02aff7892 */ /* 0x000fe2000f80c0ff */
[----:B------:R-:W-:Y:S01]  /*6d00*/  @!P1 ISETP.NE.AND P2, PT, R9, 0x1, PT ;  /* 0x000000010900980c */ /* 0x000fe20003f45270 */
[----:B------:R-:W-:Y:S01]  /*6d10*/  @!P1 IMAD.HI.U32 R3, R43, R11, RZ ;  /* 0x0000000b2b039227 */ /* 0x000fe200078e00ff */
[----:B------:R-:W-:Y:S02]  /*6d20*/  @!P1 SHF.R.U32.HI R0, RZ, R13, R0 ;  /* 0x0000000dff009219 */ /* 0x000fe40000011600 */
[----:B------:R-:W-:Y:S01]  /*6d30*/  @P4 SHF.R.U32.HI R105, RZ, 0x10, R17 ;  /* 0x00000010ff694819 */ /* 0x000fe20000011611 */
[----:B------:R-:W-:Y:S01]  /*6d40*/  VIADD R111, R111, 0x1 ;  /* 0x000000016f6f7836 */ /* 0x000fe20000000000 */
[----:B------:R-:W-:Y:S02]  /*6d50*/  @!P1 SHF.R.U32.HI R2, RZ, R14, R3 ;  /* 0x0000000eff029219 */ /* 0x000fe40000011603 */
[----:B------:R-:W-:Y:S02]  /*6d60*/  @!P1 SEL R3, R45, R0, !P2 ;  /* 0x000000002d039207 */ /* 0x000fe40005000000 */
[----:B------:R-:W-:Y:S05]  /*6d70*/  @!P1 SEL R2, R43, R2, !P0 ;  /* 0x000000022b029207 */ /* 0x000fea0004000000 */
[----:B------:R-:W-:Y:S02]  /*6d80*/  @!P1 IMAD.IADD R0, R2, 0x1, -R3 ;  /* 0x0000000102009824 */ /* 0x000fe400078e0a03 */
[----:B------:R-:W-:Y:S02]  /*6d90*/  @!P1 IMAD.IADD R2, R3, 0x1, -R2 ;  /* 0x0000000103029824 */ /* 0x000fe400078e0a02 */
[----:B------:R-:W-:Y:S02]  /*6da0*/  @!P1 IMAD R45, R0, R9, R45 ;  /* 0x00000009002d9224 */ /* 0x000fe400078e022d */
[----:B------:R-:W-:Y:S01]  /*6db0*/  @!P1 IMAD R43, R2, R10, R43 ;  /* 0x0000000a022b9224 */ /* 0x000fe200078e022b */
[----:B------:R-:W-:Y:S06]  /*6dc0*/  BRA.U !UP0, `(.L_x_130) ;  /* 0x0000000108407547 */ /* 0x000fec000b800000 */
[----:B------:R-:W1:Y:S01]  /*6dd0*/  LDCU.64 UR8, c[0x4][0x80] ;  /* 0x01001000ff0877ac */ /* 0x000e620008000a00 */
[----:B------:R-:W-:Y:S01]  /*6de0*/  MOV R3, 0x0 ;  /* 0x0000000000037802 */ /* 0x000fe20000000f00 */
[----:B------:R-:W-:Y:S02]  /*6df0*/  HFMA2 R12, -RZ, RZ, 0, 5.9604644775390625e-08 ;  /* 0x00000001ff0c7431 */ /* 0x000fe400000001ff */
[----:B------:R-:W-:Y:S02]  /*6e00*/  IMAD.MOV.U32 R8, RZ, RZ, 0x70 ;  /* 0x00000070ff087424 */ /* 0x000fe400078e00ff */
[----:B------:R-:W-:Y:S01]  /*6e10*/  IMAD.MOV.U32 R13, RZ, RZ, RZ ;  /* 0x000000ffff0d7224 */ /* 0x000fe200078e00ff */
[----:B------:R-:W2:Y:S01]  /*6e20*/  LDCU.64 UR6, c[0x4][0x88] ;  /* 0x01001100ff0677ac */ /* 0x000ea20008000a00 */
[----:B------:R-:W3:Y:S01]  /*6e30*/  LDC.64 R2, c[0x4][R3] ;  /* 0x0100000003027b82 */ /* 0x000ee20000000a00 */
[----:B------:R-:W4:Y:S01]  /*6e40*/  LDCU.64 UR4, c[0x4][0x8] ;  /* 0x01000100ff0477ac */ /* 0x000f220008000a00 */
[----:B-1----:R-:W-:Y:S01]  /*6e50*/  MOV R5, UR9 ;  /* 0x0000000900057c02 */ /* 0x002fe20008000f00 */
[----:B------:R-:W-:Y:S01]  /*6e60*/  IMAD.U32 R4, RZ, RZ, UR8 ;  /* 0x00000008ff047e24 */ /* 0x000fe2000f8e00ff */
[----:B--2---:R-:W-:Y:S01]  /*6e70*/  MOV R7, UR7 ;  /* 0x0000000700077c02 */ /* 0x004fe20008000f00 */
[----:B------:R-:W-:Y:S01]  /*6e80*/  IMAD.U32 R6, RZ, RZ, UR6 ;  /* 0x00000006ff067e24 */ /* 0x000fe2000f8e00ff */
[----:B----4-:R-:W-:Y:S01]  /*6e90*/  MOV R11, UR5 ;  /* 0x00000005000b7c02 */ /* 0x010fe20008000f00 */
[----:B------:R-:W-:Y:S02]  /*6ea0*/  IMAD.U32 R10, RZ, RZ, UR4 ;  /* 0x00000004ff0a7e24 */ /* 0x000fe4000f8e00ff */
[----:B------:R-:W-:Y:S07]  /*6eb0*/  LEPC R20, `(.L_x_130) ;  /* 0x000000001014794e */ /* 0x000fee0000000000 */
[----:B---3-5:R-:W-:Y:S05]  /*6ec0*/  CALL.ABS.NOINC R2 ;  /* 0x0000000002007343 */ /* 0x028fea0003c00000 */
.L_x_130:
[----:B------:R-:W-:Y:S01]  /*6ed0*/  LOP3.LUT P0, RZ, R109, 0x1b0, RZ, 0xc0, !PT ;  /* 0x000001b06dff7812 */ /* 0x000fe2000780c0ff */
[----:B------:R-:W-:Y:S11]  /*6ee0*/  BSSY.RECONVERGENT B6, `(.L_x_131) ;  /* 0x0000013000067945 */ /* 0x000ff60003800200 */
[----:B------:R-:W-:Y:S01]  /*6ef0*/  @!UPT UIADD3 URZ, UPT, UPT, URZ, URZ, URZ ;  /* 0x000000fffffff290 */ /* 0x000fe2000fffe0ff */
[----:B------:R-:W-:Y:S05]  /*6f00*/  @!P0 BRA `(.L_x_132) ;  /* 0x0000000000408947 */ /* 0x000fea0003800000 */
        /* <DEDUP_REMOVED lines=16> */
.L_x_132:
[----:B------:R-:W-:Y:S05]  /*7010*/  BSYNC.RECONVERGENT B6 ;  /* 0x0000000000067941 */ /* 0x000fea0003800200 */
.L_x_131:
[----:B------:R-:W-:Y:S01]  /*7020*/  ISETP.NE.U32.AND P3, PT, R86, RZ, PT ;  /* 0x000000ff5600720c */ /* 0x000fe20003f65070 */
[----:B------:R-:W-:Y:S01]  /*7030*/  UISETP.NE.AND UP1, UPT, UR44, URZ, UPT ;  /* 0x000000ff2c00728c */ /* 0x000fe2000bf25270 */
[----:B------:R-:W-:Y:S02]  /*7040*/  ISETP.NE.U32.AND P4, PT, R82, RZ, PT ;  /* 0x000000ff5200720c */ /* 0x000fe40003f85070 */
[----:B------:R-:W-:Y:S02]  /*7050*/  ISETP.NE.AND.EX P3, PT, R87, RZ, PT, P3 ;  /* 0x000000ff5700720c */ /* 0x000fe40003f65330 */
[----:B------:R-:W-:Y:S02]  /*7060*/  PLOP3.LUT P1, PT, PT, PT, PT, 0x8, 0x80 ;  /* 0x000000000080781c */ /* 0x000fe40003f2e170 */
[----:B------:R-:W-:Y:S02]  /*7070*/  PLOP3.LUT P0, PT, PT, PT, UP1, 0x80, 0x8 ;  /* 0x000000000008781c */ /* 0x000fe40003f0f018 */
[----:B------:R-:W-:Y:S02]  /*7080*/  ISETP.NE.AND.EX P4, PT, R83, RZ, PT, P4 ;  /* 0x000000ff5300720c */ /* 0x000fe40003f85340 */
[----:B------:R-:W1:Y:S09]  /*7090*/  @UP1 LDCU.64 UR4, c[0x0][0x888] ;  /* 0x00011100ff0417ac */ /* 0x000e720008000a00 */
[----:B------:R-:W-:Y:S01]  /*70a0*/  @P0 PLOP3.LUT P1, PT, P3, PT, PT, 0x80, 0x8 ;  /* 0x000000000008081c */ /* 0x000fe20001f2f070 */
[----:B-1----:R-:W-:Y:S04]  /*70b0*/  @UP1 UISETP.NE.U32.AND UP0, UPT, UR4, URZ, UPT ;  /* 0x000000ff0400128c */ /* 0x002fe8000bf05070 */
[----:B------:R-:W-:Y:S04]  /*70c0*/  @UP1 UISETP.NE.AND.EX UP0, UPT, UR5, URZ, UPT, UP0 ;  /* 0x000000ff0500128c */ /* 0x000fe8000bf05300 */
[----:B------:R-:W-:Y:S01]  /*70d0*/  @UP1 USEL UR4, URZ, 0xffffffff, UP0 ;  /* 0xffffffffff041887 */ /* 0x000fe20008000000 */
[----:B------:R-:W-:Y:S11]  /*70e0*/  @!P3 BRA `(.L_x_133) ;  /* 0x00000000002cb947 */ /* 0x000ff60003800000 */
[----:B------:R-:W-:Y:S01]  /*70f0*/  ISETP.NE.U32.AND P2, PT, R84, RZ, PT ;  /* 0x000000ff5400720c */ /* 0x000fe20003f45070 */
[----:B------:R-:W-:Y:S03]  /*7100*/  IMAD.MOV.U32 R96, RZ, RZ, 0x1 ;  /* 0x00000001ff607424 */ /* 0x000fe600078e00ff */
[----:B------:R-:W-:Y:S11]  /*7110*/  ISETP.NE.AND.EX P2, PT, R85, RZ, PT, P2 ;  /* 0x000000ff5500720c */ /* 0x000ff60003f45320 */
[----:B------:R-:W-:Y:S02]  /*7120*/  @!UPT UIADD3 URZ, UPT, UPT, URZ, URZ, URZ ;  /* 0x000000fffffff290 */ /* 0x000fe4000fffe0ff */
[----:B------:R-:W1:Y:S01]  /*7130*/  @P2 LDC.64 R2, c[0x0][0x888] ;  /* 0x00022200ff022b82 */ /* 0x000e620000000a00 */
[----:B------:R-:W-:Y:S04]  /*7140*/  @P2 IMAD R0, R86, UR36, RZ ;  /* 0x0000002456002c24 */ /* 0x000fe8000f8e02ff */
[----:B-1----:R-:W-:Y:S04]  /*7150*/  @P2 IMAD.WIDE R2, R0, 0x4, R2 ;  /* 0x0000000400022825 */ /* 0x002fe800078e0202 */
[----:B------:R-:W-:Y:S01]  /*7160*/  HFMA2 R0, -RZ, RZ, 0, 5.9604644775390625e-08 ;  /* 0x00000001ff007431 */ /* 0x000fe200000001ff */
[----:B-----5:R1:W5:Y:S04]  /*7170*/  @P2 LDG.E R49, desc[UR40][R2.64] ;  /* 0x0000002802312981 */ /* 0x020368000c1e1900 */
[----:B------:R-:W-:Y:S01]  /*7180*/  @!P2 PRMT R96, R0, 0x7610, R96 ;  /* 0x000076100060a816 */ /* 0x000fe20000000060 */
[----:B-1----:R-:W2:Y:S06]  /*7190*/  @!P2 LDC R49, c[0x0][0x880] ;  /* 0x00022000ff31ab82 */ /* 0x002eac0000000800 */
.L_x_133:
[----:B------:R-:W-:Y:S05]  /*71a0*/  @!P4 BRA `(.L_x_134) ;  /* 0x000000000020c947 */ /* 0x000fea0003800000 */
[----:B------:R-:W-:Y:S04]  /*71b0*/  ISETP.NE.U32.AND P2, PT, R80, RZ, PT ;  /* 0x000000ff5000720c */ /* 0x000fe80003f45070 */
[----:B------:R-:W-:Y:S11]  /*71c0*/  ISETP.NE.AND.EX P2, PT, R81, RZ, PT, P2 ;  /* 0x000000ff5100720c */ /* 0x000ff60003f45320 */
[----:B------:R-:W-:Y:S02]  /*71d0*/  @!UPT UIADD3 URZ, UPT, UPT, URZ, URZ, URZ ;  /* 0x000000fffffff290 */ /* 0x000fe4000fffe0ff */
[----:B------:R-:W1:Y:S01]  /*71e0*/  @P2 LDC.64 R2, c[0x0][0x8a8] ;  /* 0x00022a00ff022b82 */ /* 0x000e620000000a00 */
[----:B------:R-:W-:Y:S04]  /*71f0*/  @P2 IMAD R0, R82, UR36, RZ ;  /* 0x0000002452002c24 */ /* 0x000fe8000f8e02ff */
[----:B-1----:R-:W-:Y:S05]  /*7200*/  @P2 IMAD.WIDE R2, R0, 0x4, R2 ;  /* 0x0000000400022825 */ /* 0x002fea00078e0202 */
[----:B-----5:R1:W5:Y:S02]  /*7210*/  @P2 LDG.E R47, desc[UR40][R2.64] ;  /* 0x00000028022f2981 */ /* 0x020364000c1e1900 */
[----:B-1----:R-:W3:Y:S02]  /*7220*/  @!P2 LDC R47, c[0x0][0x8a0] ;  /* 0x00022800ff2fab82 */ /* 0x002ee40000000800 */
.L_x_134:
[----:B--2--5:R-:W-:Y:S01]  /*7230*/  @P0 FSETP.NEU.AND P4, PT, R49, RZ, PT ;  /* 0x000000ff3100020b */ /* 0x024fe20003f8d000 */
[----:B------:R-:W-:Y:S01]  /*7240*/  IMAD.U32 R0, RZ, RZ, UR4 ;  /* 0x00000004ff007e24 */ /* 0x000fe2000f8e00ff */
[----:B------:R-:W-:Y:S01]  /*7250*/  @P0 LOP3.LUT P2, RZ, R96, 0xff, RZ, 0xc0, !PT ;  /* 0x000000ff60ff0812 */ /* 0x000fe2000784c0ff */
[----:B------:R-:W-:Y:S01]  /*7260*/  BSSY B1, `(.L_x_135) ;  /* 0x0000039000017945 */ /* 0x000fe20003800000 */
[----:B------:R-:W-:Y:S02]  /*7270*/  @P0 SEL R9, RZ, 0xffffffff, P4 ;  /* 0xffffffffff090807 */ /* 0x000fe40002000000 */
[----:B------:R-:W-:Y:S02]  /*7280*/  CS2R R54, SRZ ;  /* 0x0000000000367805 */ /* 0x000fe4000001ff00 */
[----:B------:R-:W-:Y:S02]  /*7290*/  LEA R92, R44, UR43, 0x3 ;  /* 0x0000002b2c5c7c11 */ /* 0x000fe4000f8e18ff */
[----:B------:R-:W-:Y:S02]  /*72a0*/  CS2R R52, SRZ ;  /* 0x0000000000347805 */ /* 0x000fe4000001ff00 */
[----:B------:R-:W-:Y:S02]  /*72b0*/  @P1 SEL R9, R0, R9, !P2 ;  /* 0x0000000900091207 */ /* 0x000fe40005000000 */
[----:B------:R-:W-:Y:S02]  /*72c0*/  CS2R R58, SRZ ;  /* 0x00000000003a7805 */ /* 0x000fe4000001ff00 */
[----:B------:R-:W-:Y:S02]  /*72d0*/  SHF.L.U32 R7, R108, 0x1f, RZ ;  /* 0x0000001f6c077819 */ /* 0x000fe400000006ff */
[----:B------:R-:W-:Y:S02]  /*72e0*/  CS2R R56, SRZ ;  /* 0x0000000000387805 */ /* 0x000fe4000001ff00 */
[----:B------:R-:W-:Y:S02]  /*72f0*/  @P0 LOP3.LUT R9, R9, 0x1, RZ, 0xc0, !PT ;  /* 0x0000000109090812 */ /* 0x000fe400078ec0ff */
[C---:B------:R-:W-:Y:S02]  /*7300*/  LEA.HI R5, R44.reuse, R44, RZ, 0x1 ;  /* 0x0000002c2c057211 */ /* 0x040fe400078f08ff */
[----:B------:R-:W-:Y:S02]  /*7310*/  ISETP.NE.U32.OR P1, PT, R9, 0x1, !P0 ;  /* 0x000000010900780c */ /* 0x000fe40004725470 */
[----:B------:R-:W-:Y:S01]  /*7320*/  PLOP3.LUT P5, PT, PT, PT, PT, 0x8, 0x80 ;  /* 0x000000000080781c */ /* 0x000fe20003fae170 */
[C---:B------:R-:W-:Y:S01]  /*7330*/  IMAD.SHL.U32 R3, R5.reuse, 0x20, RZ ;  /* 0x0000002005037824 */ /* 0x040fe200078e00ff */
[----:B------:R-:W-:Y:S04]  /*7340*/  LOP3.LUT R5, R5, 0xffe, RZ, 0xc0, !PT ;  /* 0x00000ffe05057812 */ /* 0x000fe800078ec0ff */
[----:B------:R-:W-:Y:S01]  /*7350*/  LOP3.LUT R3, R3, 0xffffffc0, RZ, 0xc0, !PT ;  /* 0xffffffc003037812 */ /* 0x000fe200078ec0ff */
[----:B------:R-:W-:Y:S04]  /*7360*/  IMAD.IADD R32, R44, 0x1, -R5 ;  /* 0x000000012c207824 */ /* 0x000fe800078e0a05 */
[----:B------:R-:W-:Y:S01]  /*7370*/  @P1 SHF.L.U32 R2, R106, 0x1f, RZ ;  /* 0x0000001f6a021819 */ /* 0x000fe200000006ff */
[----:B------:R-:W-:Y:S03]  /*7380*/  IMAD.IADD R3, R46, 0x1, R3 ;  /* 0x000000012e037824 */ /* 0x000fe600078e0203 */
[----:B------:R-:W1:Y:S01]  /*7390*/  @P1 SYNCS.PHASECHK.TRANS64.TRYWAIT P0, [UR43+0x360], R2 ;  /* 0x00036002ff0015a7 */ /* 0x000e62000800112b */
[----:B------:R-:W-:Y:S01]  /*73a0*/  IMAD R32, R32, 0x100000, R3 ;  /* 0x0010000020207824 */ /* 0x000fe200078e0203 */
[----:B------:R2:W4:Y:S01]  /*73b0*/  SYNCS.PHASECHK.TRANS64.TRYWAIT P4, [R92+URZ+0x3a0], R7 ;  /* 0x0003a0075c0075a7 */ /* 0x00052200080811ff */
[----:B-1----:R-:W-:Y:S01]  /*73c0*/  @P1 PLOP3.LUT P5, PT, P0, PT, PT, 0x8, 0x80 ;  /* 0x000000000080181c */ /* 0x002fe200007ae170 */
[----:B------:R-:W-:Y:S01]  /*73d0*/  @!UPT UIADD3 URZ, UPT, UPT, URZ, URZ, URZ ;  /* 0x000000fffffff290 */ /* 0x000fe2000fffe0ff */
[----:B--2---:R-:W-:Y:S11]  /*73e0*/  @!P1 BRA `(.L_x_136) ;  /* 0x0000000000809947 */ /* 0x004ff60003800000 */
[----:B------:R-:W-:Y:S01]  /*73f0*/  ISETP.NE.U32.AND P0, PT, RZ, UR38, PT ;  /* 0x00000026ff007c0c */ /* 0x000fe2000bf05070 */
[----:B------:R-:W-:Y:S01]  /*7400*/  BSSY B0, `(.L_x_137) ;  /* 0x0000012000007945 */ /* 0x000fe20003800000 */
[----:B------:R-:W-:Y:S02]  /*7410*/  FSETP.NEU.AND P2, PT, R49, RZ, PT ;  /* 0x000000ff3100720b */ /* 0x000fe40003f4d000 */
[----:B------:R-:W-:Y:S02]  /*7420*/  CS2R R58, SRZ ;  /* 0x00000000003a7805 */ /* 0x000fe4000001ff00 */
[----:B------:R-:W-:Y:S02]  /*7430*/  ISETP.NE.AND.EX P0, PT, RZ, UR39, PT, P0 ;  /* 0x00000027ff007c0c */ /* 0x000fe4000bf05300 */
[----:B------:R-:W-:Y:S02]  /*7440*/  CS2R R56, SRZ ;  /* 0x0000000000387805 */ /* 0x000fe4000001ff00 */
[----:B------:R-:W-:Y:S02]  /*7450*/  LOP3.LUT P1, RZ, R96, 0xff, RZ, 0xc0, !PT ;  /* 0x000000ff60ff7812 */ /* 0x000fe4000782c0ff */
[----:B------:R-:W-:Y:S02]  /*7460*/  CS2R R54, SRZ ;  /* 0x0000000000367805 */ /* 0x000fe4000001ff00 */
[----:B------:R-:W-:Y:S02]  /*7470*/  SEL R0, RZ, 0xffffffff, P2 ;  /* 0xffffffffff007807 */ /* 0x000fe40001000000 */
[----:B------:R-:W-:Y:S02]  /*7480*/  CS2R R52, SRZ ;  /* 0x0000000000347805 */ /* 0x000fe4000001ff00 */
[----:B------:R-:W-:Y:S04]  /*7490*/  SEL R3, RZ, 0xffffffff, P0 ;  /* 0xffffffffff037807 */ /* 0x000fe80000000000 */
[----:B------:R-:W-:Y:S04]  /*74a0*/  @P3 SEL R0, R3, R0, !P1 ;  /* 0x0000000003003207 */ /* 0x000fe80004800000 */
[----:B------:R-:W-:Y:S04]  /*74b0*/  LOP3.LUT R0, R0, 0x1, RZ, 0xc0, !PT ;  /* 0x0000000100007812 */ /* 0x000fe800078ec0ff */
[----:B------:R-:W-:Y:S01]  /*74c0*/  ISETP.NE.U32.AND P0, PT, R0, 0x1, PT ;  /* 0x000000010000780c */ /* 0x000fe20003f05070 */
[----:B------:R-:W-:Y:S01]  /*74d0*/  @!UPT UIADD3 URZ, UPT, UPT, URZ, URZ, URZ ;  /* 0x000000fffffff290 */ /* 0x000fe2000fffe0ff */
[----:B------:R-:W-:Y:S11]  /*74e0*/  @!P5 BRA `(.L_x_138) ;  /* 0x00000000000cd947 */ /* 0x000ff60003800000 */
[----:B------:R-:W-:Y:S04]  /*74f0*/  SHF.L.U32 R3, R106, 0x1f, RZ ;  /* 0x0000001f6a037819 */ /* 0x000fe800000006ff */
[----:B------:R-:W1:Y:S02]  /*7500*/  SYNCS.PHASECHK.TRANS64.TRYWAIT P1, [UR43+0x360], R3 ;  /* 0x00036003ff0075a7 */ /* 0x000e64000802112b */
[----:B-1----:R-:W-:Y:S05]  /*7510*/  @!P1 BRA `(.L_x_139) ;  /* 0x0000002800049947 */ /* 0x002fea0003800000 */
.L_x_138:
[----:B------:R-:W-:Y:S05]  /*7520*/  BSYNC B0 ;  /* 0x0000000000007941 */ /* 0x000fea0003800000 */
.L_x_137:
[----:B------:R2:W1:Y:S01]  /*7530*/  @P0 LDS.128 R56, [R103+UR43+0x600] ;  /* 0x0006002b67380984 */ /* 0x0004620008000c00 */
[----:B------:R-:W-:Y:S01]  /*7540*/  UIADD3 UR4, UPT, UPT, UR43, 0x368, URZ ;  /* 0x000003682b047890 */ /* 0x000fe2000fffe0ff */
[----:B------:R-:W-:Y:S02]  /*7550*/  LOP3.LUT R106, R106, 0x1, RZ, 0x3c, !PT ;  /* 0x000000016a6a7812 */ /* 0x000fe400078e3cff */
[----:B------:R2:W1:Y:S01]  /*7560*/  @P0 LDS.128 R52, [R102+0x10] ;  /* 0x0000100066340984 */ /* 0x0004620000000c00 */
[----:B------:R-:W-:Y:S01]  /*7570*/  UPRMT UR4, UR37, 0x654, UR4 ;  /* 0x0000065425047896 */ /* 0x000fe20008000004 */
[----:B------:R-:W-:Y:S01]  /*7580*/  @!PT LDS RZ, [RZ] ;  /* 0x00000000fffff984 */ /* 0x000fe20000000800 */
[----:B------:R-:W-:Y:S01]  /*7590*/  @!PT LDS RZ, [RZ] ;  /* 0x00000000fffff984 */ /* 0x000fe20000000800 */
[----:B------:R-:W-:Y:S01]  /*75a0*/  @!PT LDS RZ, [RZ] ;  /* 0x00000000fffff984 */ /* 0x000fe20000000800 */
[----:B------:R-:W-:Y:S01]  /*75b0*/  @!PT LDS RZ, [RZ] ;  /* 0x00000000fffff984 */ /* 0x000fe20000000800 */
[----:B------:R5:W-:Y:S06]  /*75c0*/  MEMBAR.ALL.CTA ;  /* 0x0000000000007992 */ /* 0x000bec0000008000 */
[----:B-----5:R-:W5:Y:S02]  /*75d0*/  FENCE.VIEW.ASYNC.S ;  /* 0x00000000000073c6 */ /* 0x020f640000000000 */
[----:B-----5:R-:W-:Y:S03]  /*75e0*/  SYNCS.ARRIVE.TRANS64.RED.A1T0 RZ, [UR4], RZ ;  /* 0x000000ffffff79a7 */ /* 0x020fe60008100404 */
.L_x_136:
[----:B------:R-:W-:Y:S05]  /*75f0*/  BSYNC B1 ;  /* 0x0000000000017941 */ /* 0x000fea0003800000 */
.L_x_135:
[----:B-1----:R-:W-:Y:S04]  /*7600*/  SHF.R.U32.HI R3, RZ, 0x15, R32 ;  /* 0x00000015ff037819 */ /* 0x002fe80000011620 */
[----:B------:R-:W-:Y:S01]  /*7610*/  LOP3.LUT P0, RZ, R3, 0x3, R104, 0x48, !PT ;  /* 0x0000000303ff7812 */ /* 0x000fe20007804868 */
[----:B------:R-:W-:Y:S01]  /*7620*/  @!UPT UIADD3 URZ, UPT, UPT, URZ, URZ, URZ ;  /* 0x000000fffffff290 */ /* 0x000fe2000fffe0ff */
[----:B----4-:R-:W-:Y:S11]  /*7630*/  @P4 BRA `(.L_x_140) ;  /* 0x0000000000084947 */ /* 0x010ff60003800000 */
[----:B------:R-:W1:Y:S02]  /*7640*/  SYNCS.PHASECHK.TRANS64.TRYWAIT P1, [R92+URZ+0x3a0], R7 ;  /* 0x0003a0075c0075a7 */ /* 0x000e6400080211ff */
[----:B-1----:R-:W-:Y:S05]  /*7650*/  @!P1 BRA `(.L_x_141) ;  /* 0x0000002400cc9947 */ /* 0x002fea0003800000 */
.L_x_140:
[----:B------:R-:W-:Y:S05]  /*7660*/  @!P0 BRA `(.L_x_142) ;  /* 0x0000000000408947 */ /* 0x000fea0003800000 */
[----:B------:R-:W4:Y:S01]  /*7670*/  LDCU.64 UR8, c[0x4][0x70] ;  /* 0x01000e00ff0877ac */ /* 0x000f220008000a00 */
[----:B------:R-:W-:Y:S01]  /*7680*/  MOV R3, 0x0 ;  /* 0x0000000000037802 */ /* 0x000fe20000000f00 */
[----:B------:R-:W-:Y:S02]  /*7690*/  HFMA2 R12, -RZ, RZ, 0, 5.9604644775390625e-08 ;  /* 0x00000001ff0c7431 */ /* 0x000fe400000001ff */
[----:B------:R-:W-:Y:S02]  /*76a0*/  IMAD.MOV.U32 R8, RZ, RZ, 0x192 ;  /* 0x00000192ff087424 */ /* 0x000fe400078e00ff */
[----:B------:R-:W-:Y:S01]  /*76b0*/  IMAD.MOV.U32 R13, RZ, RZ, RZ ;  /* 0x000000ffff0d7224 */ /* 0x000fe200078e00ff */
[----:B------:R-:W1:Y:S01]  /*76c0*/  LDCU.64 UR6, c[0x4][0x78] ;  /* 0x01000f00ff0677ac */ /* 0x000e620008000a00 */
[----:B------:R-:W2:Y:S01]  /*76d0*/  LDC.64 R2, c[0x4][R3] ;  /* 0x0100000003027b82 */ /* 0x000ea20000000a00 */
[----:B------:R-:W5:Y:S01]  /*76e0*/  LDCU.64 UR4, c[0x4][0x10] ;  /* 0x01000200ff0477ac */ /* 0x000f620008000a00 */
[----:B----4-:R-:W-:Y:S01]  /*76f0*/  MOV R5, UR9 ;  /* 0x0000000900057c02 */ /* 0x010fe20008000f00 */
[----:B------:R-:W-:Y:S01]  /*7700*/  IMAD.U32 R4, RZ, RZ, UR8 ;  /* 0x00000008ff047e24 */ /* 0x000fe2000f8e00ff */
[----:B-1----:R-:W-:Y:S01]  /*7710*/  MOV R7, UR7 ;  /* 0x0000000700077c02 */ /* 0x002fe20008000f00 */
[----:B------:R-:W-:Y:S01]  /*7720*/  IMAD.U32 R6, RZ, RZ, UR6 ;  /* 0x00000006ff067e24 */ /* 0x000fe2000f8e00ff */
[----:B-----5:R-:W-:Y:S01]  /*7730*/  MOV R11, UR5 ;  /* 0x00000005000b7c02 */ /* 0x020fe20008000f00 */
[----:B------:R-:W-:Y:S02]  /*7740*/  IMAD.U32 R10, RZ, RZ, UR4 ;  /* 0x00000004ff0a7e24 */ /* 0x000fe4000f8e00ff */
[----:B------:R-:W-:Y:S07]  /*7750*/  LEPC R20, `(.L_x_142) ;  /* 0x000000001014794e */ /* 0x000fee0000000000 */
[----:B--23--:R-:W-:Y:S05]  /*7760*/  CALL.ABS.NOINC R2 ;  /* 0x0000000002007343 */ /* 0x00cfea0003c00000 */
.L_x_142:
[----:B------:R-:W-:Y:S01]  /*7770*/  LOP3.LUT P0, RZ, R101, 0x60, RZ, 0xc0, !PT ;  /* 0x0000006065ff7812 */ /* 0x000fe2000780c0ff */
[----:B------:R-:W-:Y:S05]  /*7780*/  WARPSYNC.ALL ;  /* 0x0000000000007948 */ /* 0x000fea0003800000 */
[----:B------:R-:W-:Y:S01]  /*7790*/  R2UR UR4, R32 ;  /* 0x00000000200472ca */ /* 0x000fe200000e0000 */
[----:B------:R-:W-:Y:S01]  /*77a0*/  BSSY.RECONVERGENT B0, `(.L_x_143) ;  /* 0x00000a0000007945 */ /* 0x000fe20003800200 */
[-C--:B------:R-:W-:Y:S02]  /*77b0*/  F2FP.F16.E4M3.UNPACK_B R50, R56.reuse ;  /* 0x00000038ff32723e */ /* 0x080fe400020006ff */
[----:B------:R-:W-:Y:S02]  /*77c0*/  F2FP.F16.E4M3.UNPACK_B R63, R56.H1 ;  /* 0x00000038ff3f723e */ /* 0x000fe400030006ff */
[-C--:B------:R-:W-:Y:S01]  /*77d0*/  F2FP.F16.E4M3.UNPACK_B R56, R57.reuse ;  /* 0x00000039ff38723e */ /* 0x080fe200020006ff */
[--C-:B------:R-:W-:Y:S01]  /*77e0*/  HADD2.F32 R48, -RZ, R50.reuse.H0_H0 ;  /* 0x20000032ff307230 */ /* 0x100fe20000004100 */
[----:B------:R-:W-:Y:S01]  /*77f0*/  F2FP.F16.E4M3.UNPACK_B R57, R57.H1 ;  /* 0x00000039ff39723e */ /* 0x000fe200030006ff */
[----:B------:R-:W-:Y:S01]  /*7800*/  HADD2.F32 R50, -RZ, R50.H1_H1 ;  /* 0x30000032ff327230 */ /* 0x000fe20000004100 */
[-C--:B------:R-:W-:Y:S01]  /*7810*/  F2FP.F16.E4M3.UNPACK_B R66, R52.reuse ;  /* 0x00000034ff42723e */ /* 0x080fe200020006ff */
[--C-:B------:R-:W-:Y:S01]  /*7820*/  HADD2.F32 R51, -RZ, R63.reuse.H0_H0 ;  /* 0x2000003fff337230 */ /* 0x100fe20000004100 */
[----:B------:R-:W-:Y:S01]  /*7830*/  F2FP.F16.E4M3.UNPACK_B R68, R52.H1 ;  /* 0x00000034ff44723e */ /* 0x000fe200030006ff */
[----:B-1----:R-:W-:Y:S01]  /*7840*/  LDTM.16dp32bit_t0_t15.x32 R4, tmem[UR4] ;  /* 0x00000004000479ee */ /* 0x002fe20008a80000 */
[----:B------:R-:W3:Y:S01]  /*7850*/  LDTM.16dp32bit_t16_t31.x32 R4, tmem[UR4+0x20] ;  /* 0x00002004000479ee */ /* 0x000ee20008aa0000 */
[----:B------:R-:W-:Y:S01]  /*7860*/  NOP ;  /* 0x0000000000007918 */ /* 0x000fe20000000000 */
[----:B------:R-:W-:Y:S01]  /*7870*/  R2UR UR5, R92 ;  /* 0x000000005c0572ca */ /* 0x000fe200000e0000 */
[--C-:B------:R-:W-:Y:S01]  /*7880*/  HADD2.F32 R65, -RZ, R66.reuse.H0_H0 ;  /* 0x20000042ff417230 */ /* 0x100fe20000004100 */
[----:B------:R-:W-:Y:S01]  /*7890*/  F2FP.F16.E4M3.UNPACK_B R61, R58 ;  /* 0x0000003aff3d723e */ /* 0x000fe200020006ff */
[----:B------:R-:W-:Y:S01]  /*78a0*/  HADD2.F32 R67, -RZ, R66.H1_H1 ;  /* 0x30000042ff437230 */ /* 0x000fe20000004100 */
[-C--:B------:R-:W-:Y:S01]  /*78b0*/  F2FP.F16.E4M3.UNPACK_B R70, R53.reuse ;  /* 0x00000035ff46723e */ /* 0x080fe200020006ff */
[----:B------:R-:W-:Y:S01]  /*78c0*/  HADD2.F32 R52, -RZ, R63.H1_H1 ;  /* 0x3000003fff347230 */ /* 0x000fe20000004100 */
[----:B------:R-:W-:Y:S01]  /*78d0*/  F2FP.F16.E4M3.UNPACK_B R72, R53.H1 ;  /* 0x00000035ff48723e */ /* 0x000fe200030006ff */
[----:B------:R-:W-:Y:S01]  /*78e0*/  HADD2.F32 R53, -RZ, R56.H0_H0 ;  /* 0x20000038ff357230 */ /* 0x000fe20000004100 */
[-C--:B------:R-:W-:Y:S01]  /*78f0*/  F2FP.F16.E4M3.UNPACK_B R74, R54.reuse ;  /* 0x00000036ff4a723e */ /* 0x080fe200020006ff */
[----:B------:R-:W-:Y:S01]  /*7900*/  HADD2.F32 R69, -RZ, R70.H0_H0 ;  /* 0x20000046ff457230 */ /* 0x000fe20000004100 */
[----:B------:R-:W-:Y:S01]  /*7910*/  F2FP.F16.E4M3.UNPACK_B R76, R54.H1 ;  /* 0x00000036ff4c723e */ /* 0x000fe200030006ff */
[----:B------:R-:W-:Y:S01]  /*7920*/  HADD2.F32 R54, -RZ, R56.H1_H1 ;  /* 0x30000038ff367230 */ /* 0x000fe20000004100 */
[----:B------:R-:W-:Y:S01]  /*7930*/  F2FP.F16.E4M3.UNPACK_B R60, R58.H1 ;  /* 0x0000003aff3c723e */ /* 0x000fe200030006ff */
[----:B------:R-:W-:Y:S01]  /*7940*/  UIADD3 UR5, UPT, UPT, UR5, 0x3c0, URZ ;  /* 0x000003c005057890 */ /* 0x000fe2000fffe0ff */
[----:B------:R-:W-:Y:S01]  /*7950*/  HADD2.F32 R58, -RZ, R61.H1_H1 ;  /* 0x3000003dff3a7230 */ /* 0x000fe20000004100 */
[----:B------:R-:W-:Y:S01]  /*7960*/  F2FP.F16.E4M3.UNPACK_B R77, R55 ;  /* 0x00000037ff4d723e */ /* 0x000fe200020006ff */
[----:B------:R-:W-:Y:S01]  /*7970*/  HADD2.F32 R70, -RZ, R70.H1_H1 ;  /* 0x30000046ff467230 */ /* 0x000fe20000004100 */
[----:B------:R-:W-:Y:S01]  /*7980*/  UPRMT UR5, UR37, 0x654, UR5 ;  /* 0x0000065425057896 */ /* 0x000fe20008000005 */
[--C-:B------:R-:W-:Y:S01]  /*7990*/  HADD2.F32 R73, -RZ, R74.reuse.H0_H0 ;  /* 0x2000004aff497230 */ /* 0x100fe20000004100 */
[----:B------:R-:W-:Y:S01]  /*79a0*/  F2FP.F16.E4M3.UNPACK_B R62, R59 ;  /* 0x0000003bff3e723e */ /* 0x000fe200020006ff */
[----:B------:R-:W-:Y:S01]  /*79b0*/  HADD2.F32 R74, -RZ, R74.H1_H1 ;  /* 0x3000004aff4a7230 */ /* 0x000fe20000004100 */
[----:B------:R-:W-:Y:S01]  /*79c0*/  F2FP.F16.E4M3.UNPACK_B R78, R55.H1 ;  /* 0x00000037ff4e723e */ /* 0x000fe200030006ff */
[C---:B---3--:R-:W-:Y:S01]  /*79d0*/  FMUL R4, R47.reuse, R4 ;  /* 0x000000042f047220 */ /* 0x048fe20000400000 */
[C---:B------:R-:W-:Y:S01]  /*79e0*/  FMUL R5, R47.reuse, R5 ;  /* 0x000000052f057220 */ /* 0x040fe20000400000 */
[C---:B------:R-:W-:Y:S01]  /*79f0*/  FMUL R8, R47.reuse, R8 ;  /* 0x000000082f087220 */ /* 0x040fe20000400000 */
[----:B------:R-:W-:Y:S01]  /*7a00*/  FMUL R9, R47, R9 ;  /* 0x000000092f097220 */ /* 0x000fe20000400000 */
[----:B------:R-:W-:Y:S01]  /*7a10*/  SYNCS.ARRIVE.TRANS64.RED.A1T0 RZ, [UR5], RZ ;  /* 0x000000ffffff79a7 */ /* 0x000fe20008100405 */
[C---:B------:R-:W-:Y:S01]  /*7a20*/  FFMA R4, R49.reuse, R48, R4 ;  /* 0x0000003031047223 */ /* 0x040fe20000000004 */
[----:B------:R-:W-:Y:S01]  /*7a30*/  FFMA R5, R49, R50, R5 ;  /* 0x0000003231057223 */ /* 0x000fe20000000005 */
[C---:B------:R-:W-:Y:S01]  /*7a40*/  FMUL R12, R47.reuse, R12 ;  /* 0x0000000c2f0c7220 */ /* 0x040fe20000400000 */
        /* <DEDUP_REMOVED lines=9> */
[----:B------:R-:W-:Y:S02]  /*7ae0*/  HADD2.F32 R48, -RZ, R77.H1_H1 ;  /* 0x3000004dff307230 */ /* 0x000fe40000004100 */
[C---:B------:R-:W-:Y:S01]  /*7af0*/  FMUL R28, R47.reuse, R32 ;  /* 0x000000202f1c7220 */ /* 0x040fe20000400000 */
[C---:B------:R-:W-:Y:S01]  /*7b00*/  FMUL R29, R47.reuse, R33 ;  /* 0x000000212f1d7220 */ /* 0x040fe20000400000 */
[C---:B------:R-:W-:Y:S01]  /*7b10*/  FMUL R6, R47.reuse, R6 ;  /* 0x000000062f067220 */ /* 0x040fe20000400000 */
[C---:B------:R-:W-:Y:S01]  /*7b20*/  FMUL R7, R47.reuse, R7 ;  /* 0x000000072f077220 */ /* 0x040fe20000400000 */
[--C-:B------:R-:W-:Y:S02]  /*7b30*/  HADD2.F32 R55, -RZ, R57.reuse.H0_H0 ;  /* 0x20000039ff377230 */ /* 0x100fe40000004100 */
[----:B------:R-:W-:Y:S01]  /*7b40*/  FMUL R10, R47, R10 ;  /* 0x0000000a2f0a7220 */ /* 0x000fe20000400000 */
[C---:B------:R-:W-:Y:S01]  /*7b50*/  FFMA R6, R49.reuse, R51, R6 ;  /* 0x0000003331067223 */ /* 0x040fe20000000006 */
[----:B------:R-:W-:Y:S02]  /*7b60*/  HADD2.F32 R56, -RZ, R57.H1_H1 ;  /* 0x30000039ff387230 */ /* 0x000fe40000004100 */
[C---:B------:R-:W-:Y:S01]  /*7b70*/  FFMA R7, R49.reuse, R52, R7 ;  /* 0x0000003431077223 */ /* 0x040fe20000000007 */
[C---:B------:R-:W-:Y:S01]  /*7b80*/  FFMA R8, R49.reuse, R53, R8 ;  /* 0x0000003531087223 */ /* 0x040fe20000000008 */
[C---:B------:R-:W-:Y:S01]  /*7b90*/  FFMA R9, R49.reuse, R54, R9 ;  /* 0x0000003631097223 */ /* 0x040fe20000000009 */
[----:B------:R-:W-:Y:S02]  /*7ba0*/  HADD2.F32 R57, -RZ, R61.H0_H0 ;  /* 0x2000003dff397230 */ /* 0x000fe40000004100 */
[----:B------:R-:W-:Y:S01]  /*7bb0*/  FFMA R10, R49, R55, R10 ;  /* 0x00000037310a7223 */ /* 0x000fe2000000000a */
[----:B------:R-:W-:Y:S01]  /*7bc0*/  F2FP.SATFINITE.E4M3.F32.PACK_AB_MERGE_C R92, R7, R6, RZ ;  /* 0x00000006075c723e */ /* 0x000fe200048070ff */
[----:B------:R-:W-:Y:S02]  /*7bd0*/  HADD2.F32 R61, -RZ, R62.H0_H0 ;  /* 0x2000003eff3d7230 */ /* 0x000fe40000004100 */
[----:B------:R-:W-:Y:S01]  /*7be0*/  FMUL R11, R47, R11 ;  /* 0x0000000b2f0b7220 */ /* 0x000fe20000400000 */
[----:B------:R-:W-:Y:S01]  /*7bf0*/  F2FP.F16.E4M3.UNPACK_B R64, R59.H1 ;  /* 0x0000003bff40723e */ /* 0x000fe200030006ff */
[----:B------:R-:W-:Y:S01]  /*7c00*/  HADD2.F32 R59, -RZ, R60.H0_H0 ;  /* 0x2000003cff3b7230 */ /* 0x000fe20000004100 */
[----:B------:R-:W-:Y:S01]  /*7c10*/  F2FP.SATFINITE.E4M3.F32.PACK_AB_MERGE_C R92, R5, R4, R92 ;  /* 0x00000004055c723e */ /* 0x000fe2000480705c */
[C---:B------:R-:W-:Y:S01]  /*7c20*/  FFMA R11, R49.reuse, R56, R11 ;  /* 0x00000038310b7223 */ /* 0x040fe2000000000b */
[C---:B------:R-:W-:Y:S01]  /*7c30*/  FFMA R12, R49.reuse, R57, R12 ;  /* 0x00000039310c7223 */ /* 0x040fe2000000000c */
[----:B------:R-:W-:Y:S01]  /*7c40*/  FFMA R13, R49, R58, R13 ;  /* 0x0000003a310d7223 */ /* 0x000fe2000000000d */
[----:B------:R-:W-:Y:S02]  /*7c50*/  HADD2.F32 R62, -RZ, R62.H1_H1 ;  /* 0x3000003eff3e7230 */ /* 0x000fe40000004100 */
[----:B------:R-:W-:Y:S01]  /*7c60*/  FMUL R14, R47, R14 ;  /* 0x0000000e2f0e7220 */ /* 0x000fe20000400000 */
[----:B------:R-:W-:Y:S01]  /*7c70*/  HADD2.F32 R60, -RZ, R60.H1_H1 ;  /* 0x3000003cff3c7230 */ /* 0x000fe20000004100 */
[----:B------:R-:W-:Y:S01]  /*7c80*/  F2FP.SATFINITE.E4M3.F32.PACK_AB_MERGE_C R93, R11, R10, RZ ;  /* 0x0000000a0b5d723e */ /* 0x000fe200048070ff */
[----:B------:R-:W-:Y:S02]  /*7c90*/  HADD2.F32 R51, -RZ, R77.H0_H0 ;  /* 0x2000004dff337230 */ /* 0x000fe40000004100 */
[----:B------:R-:W-:Y:S01]  /*7ca0*/  FFMA R14, R49, R59, R14 ;  /* 0x0000003b310e7223 */ /* 0x000fe2000000000e */
[----:B------:R-:W-:Y:S01]  /*7cb0*/  FMUL R15, R47, R15 ;  /* 0x0000000f2f0f7220 */ /* 0x000fe20000400000 */
[--C-:B------:R-:W-:Y:S01]  /*7cc0*/  HADD2.F32 R63, -RZ, R64.reuse.H0_H0 ;  /* 0x20000040ff3f7230 */ /* 0x100fe20000004100 */
[----:B------:R-:W-:Y:S01]  /*7cd0*/  F2FP.SATFINITE.E4M3.F32.PACK_AB_MERGE_C R93, R9, R8, R93 ;  /* 0x00000008095d723e */ /* 0x000fe2000480705d */
[----:B------:R-:W-:Y:S02]  /*7ce0*/  HADD2.F32 R64, -RZ, R64.H1_H1 ;  /* 0x30000040ff407230 */ /* 0x000fe40000004100 */
[C---:B------:R-:W-:Y:S01]  /*7cf0*/  FFMA R15, R49.reuse, R60, R15 ;  /* 0x0000003c310f7223 */ /* 0x040fe2000000000f */
[C---:B------:R-:W-:Y:S01]  /*7d00*/  FFMA R16, R49.reuse, R61, R16 ;  /* 0x0000003d31107223 */ /* 0x040fe20000000010 */
[----:B------:R-:W-:Y:S01]  /*7d10*/  FFMA R17, R49, R62, R17 ;  /* 0x0000003e31117223 */ /* 0x000fe20000000011 */
[C---:B------:R-:W-:Y:S01]  /*7d20*/  FMUL R18, R47.reuse, R18 ;  /* 0x000000122f127220 */ /* 0x040fe20000400000 */
[C---:B------:R-:W-:Y:S01]  /*7d30*/  FMUL R19, R47.reuse, R19 ;  /* 0x000000132f137220 */ /* 0x040fe20000400000 */
[--C-:B------:R-:W-:Y:S02]  /*7d40*/  HADD2.F32 R66, -RZ, R68.reuse.H0_H0 ;  /* 0x20000044ff427230 */ /* 0x100fe40000004100 */
[----:B------:R-:W-:Y:S01]  /*7d50*/  FMUL R3, R47, R22 ;  /* 0x000000162f037220 */ /* 0x000fe20000400000 */
[C---:B------:R-:W-:Y:S01]  /*7d60*/  FFMA R18, R49.reuse, R63, R18 ;  /* 0x0000003f31127223 */ /* 0x040fe20000000012 */
[----:B------:R-:W-:Y:S02]  /*7d70*/  HADD2.F32 R68, -RZ, R68.H1_H1 ;  /* 0x30000044ff447230 */ /* 0x000fe40000004100 */
[----:B------:R-:W-:Y:S01]  /*7d80*/  FFMA R19, R49, R64, R19 ;  /* 0x0000004031137223 */ /* 0x000fe20000000013 */
[----:B------:R-:W-:Y:S01]  /*7d90*/  FMUL R23, R47, R23 ;  /* 0x000000172f177220 */ /* 0x000fe20000400000 */
[C---:B------:R-:W-:Y:S01]  /*7da0*/  FFMA R0, R49.reuse, R65, R0 ;  /* 0x0000004131007223 */ /* 0x040fe20000000000 */
[C---:B------:R-:W-:Y:S01]  /*7db0*/  FFMA R2, R49.reuse, R67, R2 ;  /* 0x0000004331027223 */ /* 0x040fe20000000002 */
[--C-:B------:R-:W-:Y:S02]  /*7dc0*/  HADD2.F32 R71, -RZ, R72.reuse.H0_H0 ;  /* 0x20000048ff477230 */ /* 0x100fe40000004100 */
[----:B------:R-:W-:Y:S01]  /*7dd0*/  FFMA R3, R49, R66, R3 ;  /* 0x0000004231037223 */ /* 0x000fe20000000003 */
[----:B------:R-:W-:Y:S02]  /*7de0*/  HADD2.F32 R72, -RZ, R72.H1_H1 ;  /* 0x30000048ff487230 */ /* 0x000fe40000004100 */
[----:B------:R-:W-:Y:S01]  /*7df0*/  FMUL R22, R47, R26 ;  /* 0x0000001a2f167220 */ /* 0x000fe20000400000 */
        /* <DEDUP_REMOVED lines=18> */
[----:B------:R-:W-:Y:S01]  /*7f20*/  F2FP.SATFINITE.E4M3.F32.PACK_AB_MERGE_C R94, R15, R14, RZ ;  /* 0x0000000e0f5e723e */ /* 0x000fe200048070ff */
[----:B------:R-:W-:Y:S01]  /*7f30*/  FFMA R28, R49, R51, R28 ;  /* 0x00000033311c7223 */ /* 0x000fe2000000001c */
[----:B------:R-:W-:Y:S01]  /*7f40*/  F2FP.SATFINITE.E4M3.F32.PACK_AB_MERGE_C R95, R19, R18, RZ ;  /* 0x00000012135f723e */ /* 0x000fe200048070ff */
[C---:B------:R-:W-:Y:S01]  /*7f50*/  FFMA R29, R49.reuse, R48, R29 ;  /* 0x00000030311d7223 */ /* 0x040fe2000000001d */
[C---:B------:R-:W-:Y:S01]  /*7f60*/  FFMA R30, R49.reuse, R77, R30 ;  /* 0x0000004d311e7223 */ /* 0x040fe2000000001e */
[----:B------:R-:W-:Y:S01]  /*7f70*/  FFMA R35, R49, R50, R35 ;  /* 0x0000003231237223 */ /* 0x000fe20000000023 */
[----:B------:R-:W-:Y:S02]  /*7f80*/  F2FP.SATFINITE.E4M3.F32.PACK_AB_MERGE_C R94, R13, R12, R94 ;  /* 0x0000000c0d5e723e */ /* 0x000fe4000480705e */
[----:B------:R-:W-:Y:S02]  /*7f90*/  F2FP.SATFINITE.E4M3.F32.PACK_AB_MERGE_C R95, R17, R16, R95 ;  /* 0x00000010115f723e */ /* 0x000fe4000480705f */
[----:B------:R-:W-:Y:S02]  /*7fa0*/  F2FP.SATFINITE.E4M3.F32.PACK_AB_MERGE_C R113, R23, R3, RZ ;  /* 0x000000031771723e */ /* 0x000fe400048070ff */
[----:B------:R-:W-:Y:S01]  /*7fb0*/  F2FP.SATFINITE.E4M3.F32.PACK_AB_MERGE_C R114, R27, R22, RZ ;  /* 0x000000161b72723e */ /* 0x000fe200048070ff */
[----:B------:R1:W-:Y:S01]  /*7fc0*/  STS.128 [R103+UR43+0x1600], R92 ;  /* 0x0016005c67007988 */ /* 0x0003e20008000c2b */
[----:B------:R-:W-:Y:S02]  /*7fd0*/  F2FP.SATFINITE.E4M3.F32.PACK_AB_MERGE_C R116, R31, R26, RZ ;  /* 0x0000001a1f74723e */ /* 0x000fe400048070ff */
[----:B------:R-:W-:Y:S02]  /*7fe0*/  F2FP.SATFINITE.E4M3.F32.PACK_AB_MERGE_C R117, R35, R30, RZ ;  /* 0x0000001e2375723e */ /* 0x000fe400048070ff */
[----:B------:R-:W-:Y:S02]  /*7ff0*/  F2FP.SATFINITE.E4M3.F32.PACK_AB_MERGE_C R112, R2, R0, R113 ;  /* 0x000000000270723e */ /* 0x000fe40004807071 */
[----:B------:R-:W-:Y:S02]  /*8000*/  F2FP.SATFINITE.E4M3.F32.PACK_AB_MERGE_C R113, R21, R20, R114 ;  /* 0x000000141571723e */ /* 0x000fe40004807072 */
[----:B------:R-:W-:Y:S02]  /*8010*/  F2FP.SATFINITE.E4M3.F32.PACK_AB_MERGE_C R114, R25, R24, R116 ;  /* 0x000000181972723e */ /* 0x000fe40004807074 */
[----:B------:R-:W-:Y:S02]  /*8020*/  F2FP.SATFINITE.E4M3.F32.PACK_AB_MERGE_C R115, R29, R28, R117 ;  /* 0x0000001c1d73723e */ /* 0x000fe40004807075 */
[----:B------:R-:W-:Y:S03]  /*8030*/  IADD3 R116, PT, PT, R44, 0x1, RZ ;  /* 0x000000012c747810 */ /* 0x000fe60007ffe0ff */
[----:B------:R1:W-:Y:S01]  /*8040*/  STS.128 [R102+0x1010], R112 ;  /* 0x0010107066007388 */ /* 0x0003e20000000c00 */
[----:B------:R-:W-:Y:S01]  /*8050*/  @!PT LDS RZ, [RZ] ;  /* 0x00000000fffff984 */ /* 0x000fe20000000800 */
[----:B------:R-:W-:Y:S01]  /*8060*/  @!PT LDS RZ, [RZ] ;  /* 0x00000000fffff984 */ /* 0x000fe20000000800 */
[----:B------:R-:W-:Y:S01]  /*8070*/  @!PT LDS RZ, [RZ] ;  /* 0x00000000fffff984 */ /* 0x000fe20000000800 */
[----:B------:R-:W-:Y:S01]  /*8080*/  @!PT LDS RZ, [RZ] ;  /* 0x00000000fffff984 */ /* 0x000fe20000000800 */
[----:B------:R3:W-:Y:S07]  /*8090*/  MEMBAR.ALL.CTA ;  /* 0x0000000000007992 */ /* 0x0007ee0000008000 */
[----:B---3--:R-:W3:Y:S02]  /*80a0*/  FENCE.VIEW.ASYNC.S ;  /* 0x00000000000073c6 */ /* 0x008ee40000000000 */
[----:B---3--:R-:W-:Y:S06]  /*80b0*/  BAR.SYNC.DEFER_BLOCKING 0x1, 0x80 ;  /* 0x0042000000007b1d */ /* 0x008fec0000010000 */
[----:B------:R-:W-:Y:S05]  /*80c0*/  @P0 BRA `(.L_x_144) ;  /* 0x0000000000340947 */ /* 0x000fea0003800000 */
[----:B------:R-:W-:Y:S01]  /*80d0*/  UIADD3 UR12, UPT, UPT, UR43, 0x1600, URZ ;  /* 0x000016002b0c7890 */ /* 0x000fe2000fffe0ff */
[----:B------:R-:W-:Y:S01]  /*80e0*/  R2UR UR9, R91 ;  /* 0x000000005b0972ca */ /* 0x000fe200000e0000 */
[----:B------:R-:W-:Y:S01]  /*80f0*/  UIADD3 UR10, UP0, UPT, UR46, 0x680, URZ ;  /* 0x000006802e0a7890 */ /* 0x000fe2000ff1e0ff */
[----:B------:R-:W-:Y:S01]  /*8100*/  R2UR UR8, R97 ;  /* 0x00000000610872ca */ /* 0x000fe200000e0000 */
[----:B------:R-:W-:Y:S02]  /*8110*/  UMOV UR7, UR36 ;  /* 0x0000002400077c82 */ /* 0x000fe40008000000 */
[----:B------:R-:W-:Y:S01]  /*8120*/  IMAD.U32 R109, RZ, RZ, UR12 ;  /* 0x0000000cff6d7e24 */ /* 0x000fe2000f8e00ff */
[----:B------:R-:W-:Y:S04]  /*8130*/  UIADD3.X UR11, UPT, UPT, URZ, UR47, URZ, UP0, !UPT ;  /* 0x0000002fff0b7290 */ /* 0x000fe800087fe4ff */
[----:B------:R-:W-:Y:S03]  /*8140*/  R2UR UR4, R109 ;  /* 0x000000006d0472ca */ /* 0x000fe600000e0000 */
[----:B------:R-:W-:Y:S02]  /*8150*/  USHF.L.U32 UR5, UR9, 0x6, URZ ;  /* 0x0000000609057899 */ /* 0x000fe400080006ff */
[----:B------:R-:W-:Y:S09]  /*8160*/  USHF.L.U32 UR6, UR8, 0x6, URZ ;  /* 0x0000000608067899 */ /* 0x000ff200080006ff */
[----:B------:R3:W-:Y:S01]  /*8170*/  UTMASTG.3D [UR4], [UR10] ;  /* 0x000000040a0073b5 */ /* 0x0007e20008010000 */
[----:B------:R0:W-:Y:S01]  /*8180*/  UTMACMDFLUSH ;  /* 0x00000000000079b7 */ /* 0x0001e20000000000 */
[----:B---3--:R-:W-:Y:S04]  /*8190*/  DEPBAR.LE SB0, 0x0 ;  /* 0x000080000000791a */ /* 0x008fe80000000000 */
.L_x_144:
[----:B------:R-:W-:Y:S05]  /*81a0*/  BSYNC.RECONVERGENT B0 ;  /* 0x0000000000007941 */ /* 0x000fea0003800200 */
.L_x_143:
[----:B------:R-:W-:Y:S01]  /*81b0*/  BAR.SYNC.DEFER_BLOCKING 0x1, 0x80 ;  /* 0x0042000000007b1d */ /* 0x000fe20000010000 */
[----:B------:R-:W-:Y:S01]  /*81c0*/  ISETP.NE.AND P2, PT, R110, RZ, PT ;  /* 0x000000ff6e00720c */ /* 0x000fe20003f45270 */
[----:B------:R-:W-:Y:S01]  /*81d0*/  IMAD.IADD R91, R43, 0x1, R79 ;  /* 0x000000012b5b7824 */ /* 0x000fe200078e024f */
[----:B------:R-:W-:Y:S01]  /*81e0*/  ISETP.NE.AND P0, PT, R111, 0x2, PT ;  /* 0x000000026f00780c */ /* 0x000fe20003f05270 */
[----:B------:R-:W-:Y:S01]  /*81f0*/  IMAD.IADD R97, R45, 0x1, R90 ;  /* 0x000000012d617824 */ /* 0x000fe200078e025a */
[----:B------:R-:W-:Y:S02]  /*8200*/  ISETP.NE.AND P1, PT, R116, 0x4, PT ;  /* 0x000000047400780c */ /* 0x000fe40003f25270 */
[----:B------:R-:W-:Y:S02]  /*8210*/  SEL R0, RZ, 0x1, P0 ;  /* 0x00000001ff007807 */ /* 0x000fe40000000000 */
[----:B------:R-:W-:Y:S02]  /*8220*/  SEL R3, RZ, 0x1, P1 ;  /* 0x00000001ff037807 */ /* 0x000fe40000800000 */
[----:B------:R-:W-:Y:S02]  /*8230*/  LOP3.LUT R107, R107, R0, RZ, 0x3c, !PT ;  /* 0x000000006b6b7212 */ /* 0x000fe400078e3cff */
[----:B------:R-:W-:Y:S02]  /*8240*/  LOP3.LUT R108, R108, R3, RZ, 0x3c, !PT ;  /* 0x000000036c6c7212 */ /* 0x000fe400078e3cff */
[----:B------:R-:W-:Y:S02]  /*8250*/  @P2 R2UR UR36, R105 ;  /* 0x00000000692422ca */ /* 0x000fe400000e0000 */
[----:B------:R-:W-:Y:S02]  /*8260*/  SEL R111, R111, RZ, P0 ;  /* 0x000000ff6f6f7207 */ /* 0x000fe40000000000 */
[----:B------:R-:W-:Y:S01]  /*8270*/  SEL R44, R116, RZ, P1 ;  /* 0x000000ff742c7207 */ /* 0x000fe20000800000 */
[----:B------:R-:W-:Y:S10]  /*8280*/  @P2 BRA `(.L_x_145) ;  /* 0xffffffe400842947 */ /* 0x000ff4000383ffff */
[----:B------:R-:W-:Y:S05]  /*8290*/  EXIT ;  /* 0x000000000000794d */ /* 0x000fea0003800000 */
.L_x_20:
[----:B--2---:R2:W1:Y:S02]  /*82a0*/  SYNCS.PHASECHK.TRANS64.TRYWAIT P0, [R3+URZ+0x3f0], R2 ;  /* 0x0003f002030075a7 */ /* 0x00446400080011ff */
[----:B-1----:R-:W-:Y:S05]  /*82b0*/  @!P0 NANOSLEEP.SYNCS 0x989680 ;  /* 0x009896800000895d */ /* 0x002fea0003900000 */
[----:B------:R-:W1:Y:S02]  /*82c0*/  @!P0 SYNCS.PHASECHK.TRANS64 P0, [R3+URZ+0x3f0], R2 ;  /* 0x0003f002030085a7 */ /* 0x000e6400080010ff */
[----:B-1----:R-:W-:Y:S05]  /*82d0*/  @!P0 BRA `(.L_x_20) ;  /* 0xfffffffc00f08947 */ /* 0x002fea000383ffff */
[----:B------:R-:W-:Y:S05]  /*82e0*/  BRA `(.L_x_146) ;  /* 0xffffff9800407947 */ /* 0x000fea000383ffff */
.L_x_23:
[----:B-1----:R-:W-:-:S07]  /*82f0*/  MOV R2, UR33 ;  /* 0x0000002100027c02 */ /* 0x002fce0008000f00 */
.L_x_147:
[----:B-1----:R1:W2:Y:S02]  /*8300*/  SYNCS.PHASECHK.TRANS64.TRYWAIT P0, [R2+URZ+0x1b0], R5 ;  /* 0x0001b005020075a7 */ /* 0x0022a400080011ff */
[----:B--2---:R-:W-:Y:S05]  /*8310*/  @!P0 NANOSLEEP.SYNCS 0x989680 ;  /* 0x009896800000895d */ /* 0x004fea0003900000 */
[----:B------:R-:W2:Y:S02]  /*8320*/  @!P0 SYNCS.PHASECHK.TRANS64 P0, [R2+URZ+0x1b0], R5 ;  /* 0x0001b005020085a7 */ /* 0x000ea400080010ff */
[----:B--2---:R-:W-:Y:S05]  /*8330*/  @!P0 BRA `(.L_x_147) ;  /* 0xfffffffc00f08947 */ /* 0x004fea000383ffff */
[----:B------:R-:W-:Y:S05]  /*8340*/  BRA `(.L_x_22) ;  /* 0xffffff9800907947 */ /* 0x000fea000383ffff */
.L_x_29:
[----:B-1----:R-:W-:-:S07]  /*8350*/  MOV R2, UR17 ;  /* 0x0000001100027c02 */ /* 0x002fce0008000f00 */
.L_x_148:
[----:B-1----:R1:W2:Y:S02]  /*8360*/  SYNCS.PHASECHK.TRANS64.TRYWAIT P0, [R2+URZ+0x1b0], R5 ;  /* 0x0001b005020075a7 */ /* 0x0022a400080011ff */
[----:B--2---:R-:W-:Y:S05]  /*8370*/  @!P0 NANOSLEEP.SYNCS 0x989680 ;  /* 0x009896800000895d */ /* 0x004fea0003900000 */
[----:B------:R-:W2:Y:S02]  /*8380*/  @!P0 SYNCS.PHASECHK.TRANS64 P0, [R2+URZ+0x1b0], R5 ;  /* 0x0001b005020085a7 */ /* 0x000ea400080010ff */
[----:B--2---:R-:W-:Y:S05]  /*8390*/  @!P0 BRA `(.L_x_148) ;  /* 0xfffffffc00f08947 */ /* 0x004fea000383ffff */
[----:B------:R-:W-:Y:S05]  /*83a0*/  BRA `(.L_x_28) ;  /* 0xffffff9c00347947 */ /* 0x000fea000383ffff */
.L_x_33:
[----:B-1----:R1:W2:Y:S02]  /*83b0*/  SYNCS.PHASECHK.TRANS64.TRYWAIT P0, [R2+URZ+0x380], R3 ;  /* 0x00038003020075a7 */ /* 0x0022a400080011ff */
[----:B--2---:R-:W-:Y:S05]  /*83c0*/  @!P0 NANOSLEEP.SYNCS 0x989680 ;  /* 0x009896800000895d */ /* 0x004fea0003900000 */
[----:B------:R-:W2:Y:S02]  /*83d0*/  @!P0 SYNCS.PHASECHK.TRANS64 P0, [R2+URZ+0x380], R3 ;  /* 0x00038003020085a7 */ /* 0x000ea400080010ff */
[----:B--2---:R-:W-:Y:S05]  /*83e0*/  @!P0 BRA `(.L_x_33) ;  /* 0xfffffffc00f08947 */ /* 0x004fea000383ffff */
[----:B------:R-:W-:Y:S05]  /*83f0*/  BRA `(.L_x_149) ;  /* 0xffffff9c00c07947 */ /* 0x000fea000383ffff */
.L_x_37:
[----:B----4-:R-:W-:-:S07]  /*8400*/  MOV R0, UR5 ;  /* 0x0000000500007c02 */ /* 0x010fce0008000f00 */
.L_x_150:
[----:B-1----:R1:W2:Y:S02]  /*8410*/  SYNCS.PHASECHK.TRANS64.TRYWAIT P0, [R0+URZ], R3 ;  /* 0x00000003000075a7 */ /* 0x0022a400080011ff */
[----:B--2---:R-:W-:Y:S05]  /*8420*/  @!P0 NANOSLEEP.SYNCS 0x989680 ;  /* 0x009896800000895d */ /* 0x004fea0003900000 */
[----:B------:R-:W2:Y:S02]  /*8430*/  @!P0 SYNCS.PHASECHK.TRANS64 P0, [R0+URZ], R3 ;  /* 0x00000003000085a7 */ /* 0x000ea400080010ff */
[----:B--2---:R-:W-:Y:S05]  /*8440*/  @!P0 BRA `(.L_x_150) ;  /* 0xfffffffc00f08947 */ /* 0x004fea000383ffff */
[----:B------:R-:W-:Y:S05]  /*8450*/  BRA `(.L_x_151) ;  /* 0xffffffa400307947 */ /* 0x000fea000383ffff */
.L_x_38:
[----:B----4-:R-:W-:-:S07]  /*8460*/  MOV R0, UR5 ;  /* 0x0000000500007c02 */ /* 0x010fce0008000f00 */
.L_x_152:
[----:B-1----:R1:W2:Y:S02]  /*8470*/  SYNCS.PHASECHK.TRANS64.TRYWAIT P0, [R0+URZ], R3 ;  /* 0x00000003000075a7 */ /* 0x0022a400080011ff */
[----:B--2---:R-:W-:Y:S05]  /*8480*/  @!P0 NANOSLEEP.SYNCS 0x989680 ;  /* 0x009896800000895d */ /* 0x004fea0003900000 */
[----:B------:R-:W2:Y:S02]  /*8490*/  @!P0 SYNCS.PHASECHK.TRANS64 P0, [R0+URZ], R3 ;  /* 0x00000003000085a7 */ /* 0x000ea400080010ff */
[----:B--2---:R-:W-:Y:S05]  /*84a0*/  @!P0 BRA `(.L_x_152) ;  /* 0xfffffffc00f08947 */ /* 0x004fea000383ffff */
[----:B------:R-:W-:Y:S05]  /*84b0*/  BRA `(.L_x_153) ;  /* 0xffffffa4003c7947 */ /* 0x000fea000383ffff */
.L_x_39:
[----:B----4-:R-:W-:-:S07]  /*84c0*/  MOV R0, UR5 ;  /* 0x0000000500007c02 */ /* 0x010fce0008000f00 */
.L_x_154:
[----:B-1----:R1:W2:Y:S02]  /*84d0*/  SYNCS.PHASECHK.TRANS64.TRYWAIT P0, [R0+URZ], R3 ;  /* 0x00000003000075a7 */ /* 0x0022a400080011ff */
[----:B--2---:R-:W-:Y:S05]  /*84e0*/  @!P0 NANOSLEEP.SYNCS 0x989680 ;  /* 0x009896800000895d */ /* 0x004fea0003900000 */
[----:B------:R-:W2:Y:S02]  /*84f0*/  @!P0 SYNCS.PHASECHK.TRANS64 P0, [R0+URZ], R3 ;  /* 0x00000003000085a7 */ /* 0x000ea400080010ff */
[----:B--2---:R-:W-:Y:S05]  /*8500*/  @!P0 BRA `(.L_x_154) ;  /* 0xfffffffc00f08947 */ /* 0x004fea000383ffff */
[----:B------:R-:W-:Y:S05]  /*8510*/  BRA `(.L_x_155) ;  /* 0xffffffa400487947 */ /* 0x000fea000383ffff */
.L_x_40:
[----:B----4-:R-:W-:-:S07]  /*8520*/  MOV R0, UR5 ;  /* 0x0000000500007c02 */ /* 0x010fce0008000f00 */
.L_x_156:
[----:B-1----:R1:W2:Y:S02]  /*8530*/  SYNCS.PHASECHK.TRANS64.TRYWAIT P0, [R0+URZ], R3 ;  /* 0x00000003000075a7 */ /* 0x0022a400080011ff */
[----:B--2---:R-:W-:Y:S05]  /*8540*/  @!P0 NANOSLEEP.SYNCS 0x989680 ;  /* 0x009896800000895d */ /* 0x004fea0003900000 */
[----:B------:R-:W2:Y:S02]  /*8550*/  @!P0 SYNCS.PHASECHK.TRANS64 P0, [R0+URZ], R3 ;  /* 0x00000003000085a7 */ /* 0x000ea400080010ff */
[----:B--2---:R-:W-:Y:S05]  /*8560*/  @!P0 BRA `(.L_x_156) ;  /* 0xfffffffc00f08947 */ /* 0x004fea000383ffff */
[----:B------:R-:W-:Y:S05]  /*8570*/  BRA `(.L_x_157) ;  /* 0xffffffa400547947 */ /* 0x000fea000383ffff */
.L_x_41:
[----:B----4-:R-:W-:-:S07]  /*8580*/  MOV R0, UR5 ;  /* 0x0000000500007c02 */ /* 0x010fce0008000f00 */
.L_x_158:
[----:B-1----:R1:W2:Y:S02]  /*8590*/  SYNCS.PHASECHK.TRANS64.TRYWAIT P0, [R0+URZ], R3 ;  /* 0x00000003000075a7 */ /* 0x0022a400080011ff */
[----:B--2---:R-:W-:Y:S05]  /*85a0*/  @!P0 NANOSLEEP.SYNCS 0x989680 ;  /* 0x009896800000895d */ /* 0x004fea0003900000 */
[----:B------:R-:W2:Y:S02]  /*85b0*/  @!P0 SYNCS.PHASECHK.TRANS64 P0, [R0+URZ], R3 ;  /* 0x00000003000085a7 */ /* 0x000ea400080010ff */
[----:B--2---:R-:W-:Y:S05]  /*85c0*/  @!P0 BRA `(.L_x_158) ;  /* 0xfffffffc00f08947 */ /* 0x004fea000383ffff */
[----:B------:R-:W-:Y:S05]  /*85d0*/  BRA `(.L_x_159) ;  /* 0xffffffa400607947 */ /* 0x000fea000383ffff */
.L_x_42:
[----:B----4-:R-:W-:-:S07]  /*85e0*/  MOV R0, UR5 ;  /* 0x0000000500007c02 */ /* 0x010fce0008000f00 */
.L_x_160:
[----:B-1----:R1:W2:Y:S02]  /*85f0*/  SYNCS.PHASECHK.TRANS64.TRYWAIT P0, [R0+URZ], R3 ;  /* 0x00000003000075a7 */ /* 0x0022a400080011ff */
[----:B--2---:R-:W-:Y:S05]  /*8600*/  @!P0 NANOSLEEP.SYNCS 0x989680 ;  /* 0x009896800000895d */ /* 0x004fea0003900000 */
[----:B------:R-:W2:Y:S02]  /*8610*/  @!P0 SYNCS.PHASECHK.TRANS64 P0, [R0+URZ], R3 ;  /* 0x00000003000085a7 */ /* 0x000ea400080010ff */
[----:B--2---:R-:W-:Y:S05]  /*8620*/  @!P0 BRA `(.L_x_160) ;  /* 0xfffffffc00f08947 */ /* 0x004fea000383ffff */
[----:B------:R-:W-:Y:S05]  /*8630*/  BRA `(.L_x_161) ;  /* 0xffffffa4006c7947 */ /* 0x000fea000383ffff */
.L_x_43:
[----:B----4-:R-:W-:-:S07]  /*8640*/  MOV R0, UR5 ;  /* 0x0000000500007c02 */ /* 0x010fce0008000f00 */
.L_x_162:
[----:B-1----:R1:W2:Y:S02]  /*8650*/  SYNCS.PHASECHK.TRANS64.TRYWAIT P0, [R0+URZ], R3 ;  /* 0x00000003000075a7 */ /* 0x0022a400080011ff */
[----:B--2---:R-:W-:Y:S05]  /*8660*/  @!P0 NANOSLEEP.SYNCS 0x989680 ;  /* 0x009896800000895d */ /* 0x004fea0003900000 */
[----:B------:R-:W2:Y:S02]  /*8670*/  @!P0 SYNCS.PHASECHK.TRANS64 P0, [R0+URZ], R3 ;  /* 0x00000003000085a7 */ /* 0x000ea400080010ff */
[----:B--2---:R-:W-:Y:S05]  /*8680*/  @!P0 BRA `(.L_x_162) ;  /* 0xfffffffc00f08947 */ /* 0x004fea000383ffff */
[----:B------:R-:W-:Y:S05]  /*8690*/  BRA `(.L_x_163) ;  /* 0xffffffa400787947 */ /* 0x000fea000383ffff */
.L_x_44:
[----:B----4-:R-:W-:-:S07]  /*86a0*/  MOV R0, UR5 ;  /* 0x0000000500007c02 */ /* 0x010fce0008000f00 */
.L_x_164:
[----:B-1----:R1:W2:Y:S02]  /*86b0*/  SYNCS.PHASECHK.TRANS64.TRYWAIT P0, [R0+URZ], R3 ;  /* 0x00000003000075a7 */ /* 0x0022a400080011ff */
[----:B--2---:R-:W-:Y:S05]  /*86c0*/  @!P0 NANOSLEEP.SYNCS 0x989680 ;  /* 0x009896800000895d */ /* 0x004fea0003900000 */
[----:B------:R-:W2:Y:S02]  /*86d0*/  @!P0 SYNCS.PHASECHK.TRANS64 P0, [R0+URZ], R3 ;  /* 0x00000003000085a7 */ /* 0x000ea400080010ff */
[----:B--2---:R-:W-:Y:S05]  /*86e0*/  @!P0 BRA `(.L_x_164) ;  /* 0xfffffffc00f08947 */ /* 0x004fea000383ffff */
[----:B------:R-:W-:Y:S05]  /*86f0*/  BRA `(.L_x_165) ;  /* 0xffffffa400847947 */ /* 0x000fea000383ffff */
.L_x_45:
[----:B----4-:R-:W-:-:S07]  /*8700*/  MOV R0, UR5 ;  /* 0x0000000500007c02 */ /* 0x010fce0008000f00 */
.L_x_166:
[----:B-1----:R1:W2:Y:S02]  /*8710*/  SYNCS.PHASECHK.TRANS64.TRYWAIT P0, [R0+URZ], R3 ;  /* 0x00000003000075a7 */ /* 0x0022a400080011ff */
[----:B--2---:R-:W-:Y:S05]  /*8720*/  @!P0 NANOSLEEP.SYNCS 0x989680 ;  /* 0x009896800000895d */ /* 0x004fea0003900000 */
[----:B------:R-:W2:Y:S02]  /*8730*/  @!P0 SYNCS.PHASECHK.TRANS64 P0, [R0+URZ], R3 ;  /* 0x00000003000085a7 */ /* 0x000ea400080010ff */
[----:B--2---:R-:W-:Y:S05]  /*8740*/  @!P0 BRA `(.L_x_166) ;  /* 0xfffffffc00f08947 */ /* 0x004fea000383ffff */
[----:B------:R-:W-:Y:S05]  /*8750*/  BRA `(.L_x_167) ;  /* 0xffffffa400907947 */ /* 0x000fea000383ffff */
.L_x_46:
[----:B----4-:R-:W-:-:S07]  /*8760*/  MOV R0, UR5 ;  /* 0x0000000500007c02 */ /* 0x010fce0008000f00 */
.L_x_168:
[----:B-1----:R1:W2:Y:S02]  /*8770*/  SYNCS.PHASECHK.TRANS64.TRYWAIT P0, [R0+URZ], R3 ;  /* 0x00000003000075a7 */ /* 0x0022a400080011ff */
[----:B--2---:R-:W-:Y:S05]  /*8780*/  @!P0 NANOSLEEP.SYNCS 0x989680 ;  /* 0x009896800000895d */ /* 0x004fea0003900000 */
[----:B------:R-:W2:Y:S02]  /*8790*/  @!P0 SYNCS.PHASECHK.TRANS64 P0, [R0+URZ], R3 ;  /* 0x00000003000085a7 */ /* 0x000ea400080010ff */
[----:B--2---:R-:W-:Y:S05]  /*87a0*/  @!P0 BRA `(.L_x_168) ;  /* 0xfffffffc00f08947 */ /* 0x004fea000383ffff */
[----:B------:R-:W-:Y:S05]  /*87b0*/  BRA `(.L_x_169) ;  /* 0xffffffa4009c7947 */ /* 0x000fea000383ffff */
.L_x_47:
[----:B----4-:R-:W-:-:S07]  /*87c0*/  MOV R0, UR5 ;  /* 0x0000000500007c02 */ /* 0x010fce0008000f00 */
.L_x_170:
[----:B-1----:R1:W2:Y:S02]  /*87d0*/  SYNCS.PHASECHK.TRANS64.TRYWAIT P0, [R0+URZ], R3 ;  /* 0x00000003000075a7 */ /* 0x0022a400080011ff */
[----:B--2---:R-:W-:Y:S05]  /*87e0*/  @!P0 NANOSLEEP.SYNCS 0x989680 ;  /* 0x009896800000895d */ /* 0x004fea0003900000 */
[----:B------:R-:W2:Y:S02]  /*87f0*/  @!P0 SYNCS.PHASECHK.TRANS64 P0, [R0+URZ], R3 ;  /* 0x00000003000085a7 */ /* 0x000ea400080010ff */
[----:B--2---:R-:W-:Y:S05]  /*8800*/  @!P0 BRA `(.L_x_170) ;  /* 0xfffffffc00f08947 */ /* 0x004fea000383ffff */
[----:B------:R-:W-:Y:S05]  /*8810*/  BRA `(.L_x_171) ;  /* 0xffffffa400a87947 */ /* 0x000fea000383ffff */
.L_x_48:
[----:B----4-:R-:W-:-:S07]  /*8820*/  MOV R0, UR5 ;  /* 0x0000000500007c02 */ /* 0x010fce0008000f00 */
.L_x_172:
[----:B-1----:R1:W2:Y:S02]  /*8830*/  SYNCS.PHASECHK.TRANS64.TRYWAIT P0, [R0+URZ], R3 ;  /* 0x00000003000075a7 */ /* 0x0022a400080011ff */
[----:B--2---:R-:W-:Y:S05]  /*8840*/  @!P0 NANOSLEEP.SYNCS 0x989680 ;  /* 0x009896800000895d */ /* 0x004fea0003900000 */
[----:B------:R-:W2:Y:S02]  /*8850*/  @!P0 SYNCS.PHASECHK.TRANS64 P0, [R0+URZ], R3 ;  /* 0x00000003000085a7 */ /* 0x000ea400080010ff */
[----:B--2---:R-:W-:Y:S05]  /*8860*/  @!P0 BRA `(.L_x_172) ;  /* 0xfffffffc00f08947 */ /* 0x004fea000383ffff */
[----:B------:R-:W-:Y:S05]  /*8870*/  BRA `(.L_x_173) ;  /* 0xffffffa400b47947 */ /* 0x000fea000383ffff */
.L_x_49:
[----:B----4-:R-:W-:-:S07]  /*8880*/  MOV R0, UR5 ;  /* 0x0000000500007c02 */ /* 0x010fce0008000f00 */
.L_x_174:
[----:B-1----:R1:W2:Y:S02]  /*8890*/  SYNCS.PHASECHK.TRANS64.TRYWAIT P0, [R0+URZ], R3 ;  /* 0x00000003000075a7 */ /* 0x0022a400080011ff */
[----:B--2---:R-:W-:Y:S05]  /*88a0*/  @!P0 NANOSLEEP.SYNCS 0x989680 ;  /* 0x009896800000895d */ /* 0x004fea0003900000 */
[----:B------:R-:W2:Y:S02]  /*88b0*/  @!P0 SYNCS.PHASECHK.TRANS64 P0, [R0+URZ], R3 ;  /* 0x00000003000085a7 */ /* 0x000ea400080010ff */
[----:B--2---:R-:W-:Y:S05]  /*88c0*/  @!P0 BRA `(.L_x_174) ;  /* 0xfffffffc00f08947 */ /* 0x004fea000383ffff */
[----:B------:R-:W-:Y:S05]  /*88d0*/  BRA `(.L_x_175) ;  /* 0xffffffa400c07947 */ /* 0x000fea000383ffff */
.L_x_50:
[----:B----4-:R-:W-:-:S07]  /*88e0*/  MOV R0, UR5 ;  /* 0x0000000500007c02 */ /* 0x010fce0008000f00 */
.L_x_176:
[----:B-1----:R1:W2:Y:S02]  /*88f0*/  SYNCS.PHASECHK.TRANS64.TRYWAIT P0, [R0+URZ], R3 ;  /* 0x00000003000075a7 */ /* 0x0022a400080011ff */
[----:B--2---:R-:W-:Y:S05]  /*8900*/  @!P0 NANOSLEEP.SYNCS 0x989680 ;  /* 0x009896800000895d */ /* 0x004fea0003900000 */
[----:B------:R-:W2:Y:S02]  /*8910*/  @!P0 SYNCS.PHASECHK.TRANS64 P0, [R0+URZ], R3 ;  /* 0x00000003000085a7 */ /* 0x000ea400080010ff */
[----:B--2---:R-:W-:Y:S05]  /*8920*/  @!P0 BRA `(.L_x_176) ;  /* 0xfffffffc00f08947 */ /* 0x004fea000383ffff */
[----:B------:R-:W-:Y:S05]  /*8930*/  BRA `(.L_x_177) ;  /* 0xffffffa400cc7947 */ /* 0x000fea000383ffff */
.L_x_51:
[----:B----4-:R-:W-:-:S07]  /*8940*/  MOV R0, UR5 ;  /* 0x0000000500007c02 */ /* 0x010fce0008000f00 */
.L_x_178:
[----:B-1----:R1:W2:Y:S02]  /*8950*/  SYNCS.PHASECHK.TRANS64.TRYWAIT P0, [R0+URZ], R3 ;  /* 0x00000003000075a7 */ /* 0x0022a400080011ff */
[----:B--2---:R-:W-:Y:S05]  /*8960*/  @!P0 NANOSLEEP.SYNCS 0x989680 ;  /* 0x009896800000895d */ /* 0x004fea0003900000 */
[----:B------:R-:W2:Y:S02]  /*8970*/  @!P0 SYNCS.PHASECHK.TRANS64 P0, [R0+URZ], R3 ;  /* 0x00000003000085a7 */ /* 0x000ea400080010ff */
[----:B--2---:R-:W-:Y:S05]  /*8980*/  @!P0 BRA `(.L_x_178) ;  /* 0xfffffffc00f08947 */ /* 0x004fea000383ffff */
[----:B------:R-:W-:Y:S05]  /*8990*/  BRA `(.L_x_179) ;  /* 0xffffffa400d87947 */ /* 0x000fea000383ffff */
.L_x_52:
[----:B----4-:R-:W-:-:S07]  /*89a0*/  MOV R0, UR5 ;  /* 0x0000000500007c02 */ /* 0x010fce0008000f00 */
.L_x_180:
[----:B-1----:R1:W2:Y:S02]  /*89b0*/  SYNCS.PHASECHK.TRANS64.TRYWAIT P0, [R0+URZ], R3 ;  /* 0x00000003000075a7 */ /* 0x0022a400080011ff */
[----:B--2---:R-:W-:Y:S05]  /*89c0*/  @!P0 NANOSLEEP.SYNCS 0x989680 ;  /* 0x009896800000895d */ /* 0x004fea0003900000 */
[----:B------:R-:W2:Y:S02]  /*89d0*/  @!P0 SYNCS.PHASECHK.TRANS64 P0, [R0+URZ], R3 ;  /* 0x00000003000085a7 */ /* 0x000ea400080010ff */
[----:B--2---:R-:W-:Y:S05]  /*89e0*/  @!P0 BRA `(.L_x_180) ;  /* 0xfffffffc00f08947 */ /* 0x004fea000383ffff */
[----:B------:R-:W-:Y:S05]  /*89f0*/  BRA `(.L_x_181) ;  /* 0xffffffa400e47947 */ /* 0x000fea000383ffff */
.L_x_53:
[----:B----4-:R-:W-:-:S07]  /*8a00*/  MOV R0, UR5 ;  /* 0x0000000500007c02 */ /* 0x010fce0008000f00 */
.L_x_182:
[----:B-1----:R1:W2:Y:S02]  /*8a10*/  SYNCS.PHASECHK.TRANS64.TRYWAIT P0, [R0+URZ], R3 ;  /* 0x00000003000075a7 */ /* 0x0022a400080011ff */
[----:B--2---:R-:W-:Y:S05]  /*8a20*/  @!P0 NANOSLEEP.SYNCS 0x989680 ;  /* 0x009896800000895d */ /* 0x004fea0003900000 */
[----:B------:R-:W2:Y:S02]  /*8a30*/  @!P0 SYNCS.PHASECHK.TRANS64 P0, [R0+URZ], R3 ;  /* 0x00000003000085a7 */ /* 0x000ea400080010ff */
[----:B--2---:R-:W-:Y:S05]  /*8a40*/  @!P0 BRA `(.L_x_182) ;  /* 0xfffffffc00f08947 */ /* 0x004fea000383ffff */
[----:B------:R-:W-:Y:S05]  /*8a50*/  BRA `(.L_x_183) ;  /* 0xffffffa400f07947 */ /* 0x000fea000383ffff */
.L_x_54:
[----:B----4-:R-:W-:-:S07]  /*8a60*/  MOV R0, UR5 ;  /* 0x0000000500007c02 */ /* 0x010fce0008000f00 */
.L_x_184:
[----:B-1----:R1:W2:Y:S02]  /*8a70*/  SYNCS.PHASECHK.TRANS64.TRYWAIT P0, [R0+URZ], R3 ;  /* 0x00000003000075a7 */ /* 0x0022a400080011ff */
[----:B--2---:R-:W-:Y:S05]  /*8a80*/  @!P0 NANOSLEEP.SYNCS 0x989680 ;  /* 0x009896800000895d */ /* 0x004fea0003900000 */
[----:B------:R-:W2:Y:S02]  /*8a90*/  @!P0 SYNCS.PHASECHK.TRANS64 P0, [R0+URZ], R3 ;  /* 0x00000003000085a7 */ /* 0x000ea400080010ff */
[----:B--2---:R-:W-:Y:S05]  /*8aa0*/  @!P0 BRA `(.L_x_184) ;  /* 0xfffffffc00f08947 */ /* 0x004fea000383ffff */
[----:B------:R-:W-:Y:S05]  /*8ab0*/  BRA `(.L_x_185) ;  /* 0xffffffa400fc7947 */ /* 0x000fea000383ffff */
.L_x_55:
[----:B----4-:R-:W-:-:S07]  /*8ac0*/  MOV R0, UR5 ;  /* 0x0000000500007c02 */ /* 0x010fce0008000f00 */
.L_x_186:
[----:B-1----:R1:W2:Y:S02]  /*8ad0*/  SYNCS.PHASECHK.TRANS64.TRYWAIT P0, [R0+URZ], R3 ;  /* 0x00000003000075a7 */ /* 0x0022a400080011ff */
[----:B--2---:R-:W-:Y:S05]  /*8ae0*/  @!P0 NANOSLEEP.SYNCS 0x989680 ;  /* 0x009896800000895d */ /* 0x004fea0003900000 */
[----:B------:R-:W2:Y:S02]  /*8af0*/  @!P0 SYNCS.PHASECHK.TRANS64 P0, [R0+URZ], R3 ;  /* 0x00000003000085a7 */ /* 0x000ea400080010ff */
[----:B--2---:R-:W-:Y:S05]  /*8b00*/  @!P0 BRA `(.L_x_186) ;  /* 0xfffffffc00f08947 */ /* 0x004fea000383ffff */
[----:B------:R-:W-:Y:S05]  /*8b10*/  BRA `(.L_x_187) ;  /* 0xffffffa800087947 */ /* 0x000fea000383ffff */
.L_x_56:
[----:B----4-:R-:W-:-:S07]  /*8b20*/  MOV R0, UR5 ;  /* 0x0000000500007c02 */ /* 0x010fce0008000f00 */
.L_x_188:
[----:B-1----:R1:W2:Y:S02]  /*8b30*/  SYNCS.PHASECHK.TRANS64.TRYWAIT P0, [R0+URZ], R3 ;  /* 0x00000003000075a7 */ /* 0x0022a400080011ff */
[----:B--2---:R-:W-:Y:S05]  /*8b40*/  @!P0 NANOSLEEP.SYNCS 0x989680 ;  /* 0x009896800000895d */ /* 0x004fea0003900000 */
[----:B------:R-:W2:Y:S02]  /*8b50*/  @!P0 SYNCS.PHASECHK.TRANS64 P0, [R0+URZ], R3 ;  /* 0x00000003000085a7 */ /* 0x000ea400080010ff */
[----:B--2---:R-:W-:Y:S05]  /*8b60*/  @!P0 BRA `(.L_x_188) ;  /* 0xfffffffc00f08947 */ /* 0x004fea000383ffff */
[----:B------:R-:W-:Y:S05]  /*8b70*/  BRA `(.L_x_189) ;  /* 0xffffffa800147947 */ /* 0x000fea000383ffff */
.L_x_57:
[----:B----4-:R-:W-:-:S07]  /*8b80*/  MOV R0, UR5 ;  /* 0x0000000500007c02 */ /* 0x010fce0008000f00 */
.L_x_190:
[----:B-1----:R1:W2:Y:S02]  /*8b90*/  SYNCS.PHASECHK.TRANS64.TRYWAIT P0, [R0+URZ], R3 ;  /* 0x00000003000075a7 */ /* 0x0022a400080011ff */
[----:B--2---:R-:W-:Y:S05]  /*8ba0*/  @!P0 NANOSLEEP.SYNCS 0x989680 ;  /* 0x009896800000895d */ /* 0x004fea0003900000 */
[----:B------:R-:W2:Y:S02]  /*8bb0*/  @!P0 SYNCS.PHASECHK.TRANS64 P0, [R0+URZ], R3 ;  /* 0x00000003000085a7 */ /* 0x000ea400080010ff */
[----:B--2---:R-:W-:Y:S05]  /*8bc0*/  @!P0 BRA `(.L_x_190) ;  /* 0xfffffffc00f08947 */ /* 0x004fea000383ffff */
[----:B------:R-:W-:Y:S05]  /*8bd0*/  BRA `(.L_x_191) ;  /* 0xffffffa800207947 */ /* 0x000fea000383ffff */
.L_x_58:
[----:B----4-:R-:W-:-:S07]  /*8be0*/  MOV R0, UR5 ;  /* 0x0000000500007c02 */ /* 0x010fce0008000f00 */
.L_x_192:
[----:B-1----:R1:W2:Y:S02]  /*8bf0*/  SYNCS.PHASECHK.TRANS64.TRYWAIT P0, [R0+URZ], R3 ;  /* 0x00000003000075a7 */ /* 0x0022a400080011ff */
[----:B--2---:R-:W-:Y:S05]  /*8c00*/  @!P0 NANOSLEEP.SYNCS 0x989680 ;  /* 0x009896800000895d */ /* 0x004fea0003900000 */
[----:B------:R-:W2:Y:S02]  /*8c10*/  @!P0 SYNCS.PHASECHK.TRANS64 P0, [R0+URZ], R3 ;  /* 0x00000003000085a7 */ /* 0x000ea400080010ff */
[----:B--2---:R-:W-:Y:S05]  /*8c20*/  @!P0 BRA `(.L_x_192) ;  /* 0xfffffffc00f08947 */ /* 0x004fea000383ffff */
[----:B------:R-:W-:Y:S05]  /*8c30*/  BRA `(.L_x_193) ;  /* 0xffffffa8002c7947 */ /* 0x000fea000383ffff */
.L_x_59:
[----:B----4-:R-:W-:-:S07]  /*8c40*/  MOV R0, UR5 ;  /* 0x0000000500007c02 */ /* 0x010fce0008000f00 */
.L_x_194:
[----:B-1----:R1:W2:Y:S02]  /*8c50*/  SYNCS.PHASECHK.TRANS64.TRYWAIT P0, [R0+URZ], R3 ;  /* 0x00000003000075a7 */ /* 0x0022a400080011ff */
[----:B--2---:R-:W-:Y:S05]  /*8c60*/  @!P0 NANOSLEEP.SYNCS 0x989680 ;  /* 0x009896800000895d */ /* 0x004fea0003900000 */
[----:B------:R-:W2:Y:S02]  /*8c70*/  @!P0 SYNCS.PHASECHK.TRANS64 P0, [R0+URZ], R3 ;  /* 0x00000003000085a7 */ /* 0x000ea400080010ff */
[----:B--2---:R-:W-:Y:S05]  /*8c80*/  @!P0 BRA `(.L_x_194) ;  /* 0xfffffffc00f08947 */ /* 0x004fea000383ffff */
[----:B------:R-:W-:Y:S05]  /*8c90*/  BRA `(.L_x_195) ;  /* 0xffffffa800387947 */ /* 0x000fea000383ffff */
.L_x_60:
[----:B----4-:R-:W-:-:S07]  /*8ca0*/  MOV R0, UR5 ;  /* 0x0000000500007c02 */ /* 0x010fce0008000f00 */
.L_x_196:
[----:B-1----:R1:W2:Y:S02]  /*8cb0*/  SYNCS.PHASECHK.TRANS64.TRYWAIT P0, [R0+URZ], R3 ;  /* 0x00000003000075a7 */ /* 0x0022a400080011ff */
[----:B--2---:R-:W-:Y:S05]  /*8cc0*/  @!P0 NANOSLEEP.SYNCS 0x989680 ;  /* 0x009896800000895d */ /* 0x004fea0003900000 */
[----:B------:R-:W2:Y:S02]  /*8cd0*/  @!P0 SYNCS.PHASECHK.TRANS64 P0, [R0+URZ], R3 ;  /* 0x00000003000085a7 */ /* 0x000ea400080010ff */
[----:B--2---:R-:W-:Y:S05]  /*8ce0*/  @!P0 BRA `(.L_x_196) ;  /* 0xfffffffc00f08947 */ /* 0x004fea000383ffff */
[----:B------:R-:W-:Y:S05]  /*8cf0*/  BRA `(.L_x_197) ;  /* 0xffffffa800447947 */ /* 0x000fea000383ffff */
.L_x_61:
[----:B----4-:R-:W-:-:S07]  /*8d00*/  MOV R0, UR5 ;  /* 0x0000000500007c02 */ /* 0x010fce0008000f00 */
.L_x_198:
[----:B-1----:R1:W2:Y:S02]  /*8d10*/  SYNCS.PHASECHK.TRANS64.TRYWAIT P0, [R0+URZ], R3 ;  /* 0x00000003000075a7 */ /* 0x0022a400080011ff */
[----:B--2---:R-:W-:Y:S05]  /*8d20*/  @!P0 NANOSLEEP.SYNCS 0x989680 ;  /* 0x009896800000895d */ /* 0x004fea0003900000 */
[----:B------:R-:W2:Y:S02]  /*8d30*/  @!P0 SYNCS.PHASECHK.TRANS64 P0, [R0+URZ], R3 ;  /* 0x00000003000085a7 */ /* 0x000ea400080010ff */
[----:B--2---:R-:W-:Y:S05]  /*8d40*/  @!P0 BRA `(.L_x_198) ;  /* 0xfffffffc00f08947 */ /* 0x004fea000383ffff */
[----:B------:R-:W-:Y:S05]  /*8d50*/  BRA `(.L_x_199) ;  /* 0xffffffa800507947 */ /* 0x000fea000383ffff */
.L_x_62:
[----:B----4-:R-:W-:-:S07]  /*8d60*/  MOV R0, UR5 ;  /* 0x0000000500007c02 */ /* 0x010fce0008000f00 */
.L_x_200:
[----:B-1----:R1:W2:Y:S02]  /*8d70*/  SYNCS.PHASECHK.TRANS64.TRYWAIT P0, [R0+URZ], R3 ;  /* 0x00000003000075a7 */ /* 0x0022a400080011ff */
[----:B--2---:R-:W-:Y:S05]  /*8d80*/  @!P0 NANOSLEEP.SYNCS 0x989680 ;  /* 0x009896800000895d */ /* 0x004fea0003900000 */
[----:B------:R-:W2:Y:S02]  /*8d90*/  @!P0 SYNCS.PHASECHK.TRANS64 P0, [R0+URZ], R3 ;  /* 0x00000003000085a7 */ /* 0x000ea400080010ff */
[----:B--2---:R-:W-:Y:S05]  /*8da0*/  @!P0 BRA `(.L_x_200) ;  /* 0xfffffffc00f08947 */ /* 0x004fea000383ffff */
[----:B------:R-:W-:Y:S05]  /*8db0*/  BRA `(.L_x_201) ;  /* 0xffffffa8005c7947 */ /* 0x000fea000383ffff */
.L_x_63:
[----:B----4-:R-:W-:-:S07]  /*8dc0*/  MOV R0, UR5 ;  /* 0x0000000500007c02 */ /* 0x010fce0008000f00 */
.L_x_202:
[----:B-1----:R1:W2:Y:S02]  /*8dd0*/  SYNCS.PHASECHK.TRANS64.TRYWAIT P0, [R0+URZ], R3 ;  /* 0x00000003000075a7 */ /* 0x0022a400080011ff */
[----:B--2---:R-:W-:Y:S05]  /*8de0*/  @!P0 NANOSLEEP.SYNCS 0x989680 ;  /* 0x009896800000895d */ /* 0x004fea0003900000 */
[----:B------:R-:W2:Y:S02]  /*8df0*/  @!P0 SYNCS.PHASECHK.TRANS64 P0, [R0+URZ], R3 ;  /* 0x00000003000085a7 */ /* 0x000ea400080010ff */
[----:B--2---:R-:W-:Y:S05]  /*8e00*/  @!P0 BRA `(.L_x_202) ;  /* 0xfffffffc00f08947 */ /* 0x004fea000383ffff */
[----:B------:R-:W-:Y:S05]  /*8e10*/  BRA `(.L_x_203) ;  /* 0xffffffa800687947 */ /* 0x000fea000383ffff */
.L_x_64:
[----:B----4-:R-:W-:-:S07]  /*8e20*/  MOV R0, UR5 ;  /* 0x0000000500007c02 */ /* 0x010fce0008000f00 */
.L_x_204:
[----:B-1----:R1:W2:Y:S02]  /*8e30*/  SYNCS.PHASECHK.TRANS64.TRYWAIT P0, [R0+URZ], R3 ;  /* 0x00000003000075a7 */ /* 0x0022a400080011ff */
[----:B--2---:R-:W-:Y:S05]  /*8e40*/  @!P0 NANOSLEEP.SYNCS 0x989680 ;  /* 0x009896800000895d */ /* 0x004fea0003900000 */
[----:B------:R-:W2:Y:S02]  /*8e50*/  @!P0 SYNCS.PHASECHK.TRANS64 P0, [R0+URZ], R3 ;  /* 0x00000003000085a7 */ /* 0x000ea400080010ff */
[----:B--2---:R-:W-:Y:S05]  /*8e60*/  @!P0 BRA `(.L_x_204) ;  /* 0xfffffffc00f08947 */ /* 0x004fea000383ffff */
[----:B------:R-:W-:Y:S05]  /*8e70*/  BRA `(.L_x_205) ;  /* 0xffffffa800747947 */ /* 0x000fea000383ffff */
.L_x_65:
[----:B----4-:R-:W-:-:S07]  /*8e80*/  MOV R0, UR5 ;  /* 0x0000000500007c02 */ /* 0x010fce0008000f00 */
.L_x_206:
[----:B-1----:R1:W2:Y:S02]  /*8e90*/  SYNCS.PHASECHK.TRANS64.TRYWAIT P0, [R0+URZ], R3 ;  /* 0x00000003000075a7 */ /* 0x0022a400080011ff */
[----:B--2---:R-:W-:Y:S05]  /*8ea0*/  @!P0 NANOSLEEP.SYNCS 0x989680 ;  /* 0x009896800000895d */ /* 0x004fea0003900000 */
[----:B------:R-:W2:Y:S02]  /*8eb0*/  @!P0 SYNCS.PHASECHK.TRANS64 P0, [R0+URZ], R3 ;  /* 0x00000003000085a7 */ /* 0x000ea400080010ff */
[----:B--2---:R-:W-:Y:S05]  /*8ec0*/  @!P0 BRA `(.L_x_206) ;  /* 0xfffffffc00f08947 */ /* 0x004fea000383ffff */
[----:B------:R-:W-:Y:S05]  /*8ed0*/  BRA `(.L_x_207) ;  /* 0xffffffa800807947 */ /* 0x000fea000383ffff */
.L_x_66:
[----:B----4-:R-:W-:-:S07]  /*8ee0*/  MOV R0, UR5 ;  /* 0x0000000500007c02 */ /* 0x010fce0008000f00 */
.L_x_208:
[----:B-1----:R1:W2:Y:S02]  /*8ef0*/  SYNCS.PHASECHK.TRANS64.TRYWAIT P0, [R0+URZ], R3 ;  /* 0x00000003000075a7 */ /* 0x0022a400080011ff */
[----:B--2---:R-:W-:Y:S05]  /*8f00*/  @!P0 NANOSLEEP.SYNCS 0x989680 ;  /* 0x009896800000895d */ /* 0x004fea0003900000 */
[----:B------:R-:W2:Y:S02]  /*8f10*/  @!P0 SYNCS.PHASECHK.TRANS64 P0, [R0+URZ], R3 ;  /* 0x00000003000085a7 */ /* 0x000ea400080010ff */
[----:B--2---:R-:W-:Y:S05]  /*8f20*/  @!P0 BRA `(.L_x_208) ;  /* 0xfffffffc00f08947 */ /* 0x004fea000383ffff */
[----:B------:R-:W-:Y:S05]  /*8f30*/  BRA `(.L_x_209) ;  /* 0xffffffa8008c7947 */ /* 0x000fea000383ffff */
.L_x_67:
[----:B----4-:R-:W-:-:S07]  /*8f40*/  MOV R0, UR5 ;  /* 0x0000000500007c02 */ /* 0x010fce0008000f00 */
.L_x_210:
[----:B-1----:R1:W2:Y:S02]  /*8f50*/  SYNCS.PHASECHK.TRANS64.TRYWAIT P0, [R0+URZ], R3 ;  /* 0x00000003000075a7 */ /* 0x0022a400080011ff */
[----:B--2---:R-:W-:Y:S05]  /*8f60*/  @!P0 NANOSLEEP.SYNCS 0x989680 ;  /* 0x009896800000895d */ /* 0x004fea0003900000 */
[----:B------:R-:W2:Y:S02]  /*8f70*/  @!P0 SYNCS.PHASECHK.TRANS64 P0, [R0+URZ], R3 ;  /* 0x00000003000085a7 */ /* 0x000ea400080010ff */
[----:B--2---:R-:W-:Y:S05]  /*8f80*/  @!P0 BRA `(.L_x_210) ;  /* 0xfffffffc00f08947 */ /* 0x004fea000383ffff */
[----:B------:R-:W-:Y:S05]  /*8f90*/  BRA `(.L_x_211) ;  /* 0xffffffa800987947 */ /* 0x000fea000383ffff */
.L_x_68:
[----:B----4-:R-:W-:-:S07]  /*8fa0*/  MOV R0, UR5 ;  /* 0x0000000500007c02 */ /* 0x010fce0008000f00 */
.L_x_212:
[----:B-1----:R1:W2:Y:S02]  /*8fb0*/  SYNCS.PHASECHK.TRANS64.TRYWAIT P0, [R0+URZ], R3 ;  /* 0x00000003000075a7 */ /* 0x0022a400080011ff */
[----:B--2---:R-:W-:Y:S05]  /*8fc0*/  @!P0 NANOSLEEP.SYNCS 0x989680 ;  /* 0x009896800000895d */ /* 0x004fea0003900000 */
[----:B------:R-:W2:Y:S02]  /*8fd0*/  @!P0 SYNCS.PHASECHK.TRANS64 P0, [R0+URZ], R3 ;  /* 0x00000003000085a7 */ /* 0x000ea400080010ff */
[----:B--2---:R-:W-:Y:S05]  /*8fe0*/  @!P0 BRA `(.L_x_212) ;  /* 0xfffffffc00f08947 */ /* 0x004fea000383ffff */
[----:B------:R-:W-:Y:S05]  /*8ff0*/  BRA `(.L_x_213) ;  /* 0xffffffa800a47947 */ /* 0x000fea000383ffff */
.L_x_69:
[----:B----4-:R-:W-:-:S07]  /*9000*/  MOV R0, UR5 ;  /* 0x0000000500007c02 */ /* 0x010fce0008000f00 */
.L_x_214:
[----:B-1----:R1:W2:Y:S02]  /*9010*/  SYNCS.PHASECHK.TRANS64.TRYWAIT P0, [R0+URZ], R3 ;  /* 0x00000003000075a7 */ /* 0x0022a400080011ff */
[----:B--2---:R-:W-:Y:S05]  /*9020*/  @!P0 NANOSLEEP.SYNCS 0x989680 ;  /* 0x009896800000895d */ /* 0x004fea0003900000 */
[----:B------:R-:W2:Y:S02]  /*9030*/  @!P0 SYNCS.PHASECHK.TRANS64 P0, [R0+URZ], R3 ;  /* 0x00000003000085a7 */ /* 0x000ea400080010ff */
[----:B--2---:R-:W-:Y:S05]  /*9040*/  @!P0 BRA `(.L_x_214) ;  /* 0xfffffffc00f08947 */ /* 0x004fea000383ffff */
[----:B------:R-:W-:Y:S05]  /*9050*/  BRA `(.L_x_215) ;  /* 0xffffffa800b07947 */ /* 0x000fea000383ffff */
.L_x_70:
[----:B----4-:R-:W-:-:S07]  /*9060*/  MOV R0, UR5 ;  /* 0x0000000500007c02 */ /* 0x010fce0008000f00 */
.L_x_216:
[----:B-1----:R1:W2:Y:S02]  /*9070*/  SYNCS.PHASECHK.TRANS64.TRYWAIT P0, [R0+URZ], R3 ;  /* 0x00000003000075a7 */ /* 0x0022a400080011ff */
[----:B--2---:R-:W-:Y:S05]  /*9080*/  @!P0 NANOSLEEP.SYNCS 0x989680 ;  /* 0x009896800000895d */ /* 0x004fea0003900000 */
[----:B------:R-:W2:Y:S02]  /*9090*/  @!P0 SYNCS.PHASECHK.TRANS64 P0, [R0+URZ], R3 ;  /* 0x00000003000085a7 */ /* 0x000ea400080010ff */
[----:B--2---:R-:W-:Y:S05]  /*90a0*/  @!P0 BRA `(.L_x_216) ;  /* 0xfffffffc00f08947 */ /* 0x004fea000383ffff */
[----:B------:R-:W-:Y:S05]  /*90b0*/  BRA `(.L_x_217) ;  /* 0xffffffa800bc7947 */ /* 0x000fea000383ffff */
.L_x_71:
[----:B----4-:R-:W-:-:S07]  /*90c0*/  MOV R0, UR5 ;  /* 0x0000000500007c02 */ /* 0x010fce0008000f00 */
.L_x_218:
[----:B-1----:R1:W2:Y:S02]  /*90d0*/  SYNCS.PHASECHK.TRANS64.TRYWAIT P0, [R0+URZ], R3 ;  /* 0x00000003000075a7 */ /* 0x0022a400080011ff */
[----:B--2---:R-:W-:Y:S05]  /*90e0*/  @!P0 NANOSLEEP.SYNCS 0x989680 ;  /* 0x009896800000895d */ /* 0x004fea0003900000 */
[----:B------:R-:W2:Y:S02]  /*90f0*/  @!P0 SYNCS.PHASECHK.TRANS64 P0, [R0+URZ], R3 ;  /* 0x00000003000085a7 */ /* 0x000ea400080010ff */
[----:B--2---:R-:W-:Y:S05]  /*9100*/  @!P0 BRA `(.L_x_218) ;  /* 0xfffffffc00f08947 */ /* 0x004fea000383ffff */
[----:B------:R-:W-:Y:S05]  /*9110*/  BRA `(.L_x_219) ;  /* 0xffffffa800c87947 */ /* 0x000fea000383ffff */
.L_x_72:
[----:B----4-:R-:W-:-:S07]  /*9120*/  MOV R0, UR5 ;  /* 0x0000000500007c02 */ /* 0x010fce0008000f00 */
.L_x_220:
[----:B-1----:R1:W2:Y:S02]  /*9130*/  SYNCS.PHASECHK.TRANS64.TRYWAIT P0, [R0+URZ], R3 ;  /* 0x00000003000075a7 */ /* 0x0022a400080011ff */
[----:B--2---:R-:W-:Y:S05]  /*9140*/  @!P0 NANOSLEEP.SYNCS 0x989680 ;  /* 0x009896800000895d */ /* 0x004fea0003900000 */
[----:B------:R-:W2:Y:S02]  /*9150*/  @!P0 SYNCS.PHASECHK.TRANS64 P0, [R0+URZ], R3 ;  /* 0x00000003000085a7 */ /* 0x000ea400080010ff */
[----:B--2---:R-:W-:Y:S05]  /*9160*/  @!P0 BRA `(.L_x_220) ;  /* 0xfffffffc00f08947 */ /* 0x004fea000383ffff */
[----:B------:R-:W-:Y:S05]  /*9170*/  BRA `(.L_x_221) ;  /* 0xffffffa800d47947 */ /* 0x000fea000383ffff */
.L_x_73:
[----:B----4-:R-:W-:-:S07]  /*9180*/  MOV R0, UR5 ;  /* 0x0000000500007c02 */ /* 0x010fce0008000f00 */
.L_x_222:
[----:B-1----:R1:W2:Y:S02]  /*9190*/  SYNCS.PHASECHK.TRANS64.TRYWAIT P0, [R0+URZ], R3 ;  /* 0x00000003000075a7 */ /* 0x0022a400080011ff */
[----:B--2---:R-:W-:Y:S05]  /*91a0*/  @!P0 NANOSLEEP.SYNCS 0x989680 ;  /* 0x009896800000895d */ /* 0x004fea0003900000 */
[----:B------:R-:W2:Y:S02]  /*91b0*/  @!P0 SYNCS.PHASECHK.TRANS64 P0, [R0+URZ], R3 ;  /* 0x00000003000085a7 */ /* 0x000ea400080010ff */
[----:B--2---:R-:W-:Y:S05]  /*91c0*/  @!P0 BRA `(.L_x_222) ;  /* 0xfffffffc00f08947 */ /* 0x004fea000383ffff */
[----:B------:R-:W-:Y:S05]  /*91d0*/  BRA `(.L_x_223) ;  /* 0xffffffa800e07947 */ /* 0x000fea000383ffff */
.L_x_74:
[----:B----4-:R-:W-:-:S07]  /*91e0*/  MOV R0, UR5 ;  /* 0x0000000500007c02 */ /* 0x010fce0008000f00 */
.L_x_224:
[----:B-1----:R1:W2:Y:S02]  /*91f0*/  SYNCS.PHASECHK.TRANS64.TRYWAIT P0, [R0+URZ], R3 ;  /* 0x00000003000075a7 */ /* 0x0022a400080011ff */
[----:B--2---:R-:W-:Y:S05]  /*9200*/  @!P0 NANOSLEEP.SYNCS 0x989680 ;  /* 0x009896800000895d */ /* 0x004fea0003900000 */
[----:B------:R-:W2:Y:S02]  /*9210*/  @!P0 SYNCS.PHASECHK.TRANS64 P0, [R0+URZ], R3 ;  /* 0x00000003000085a7 */ /* 0x000ea400080010ff */
[----:B--2---:R-:W-:Y:S05]  /*9220*/  @!P0 BRA `(.L_x_224) ;  /* 0xfffffffc00f08947 */ /* 0x004fea000383ffff */
[----:B------:R-:W-:Y:S05]  /*9230*/  BRA `(.L_x_225) ;  /* 0xffffffa800ec7947 */ /* 0x000fea000383ffff */
.L_x_75:
[----:B----4-:R-:W-:-:S07]  /*9240*/  MOV R0, UR5 ;  /* 0x0000000500007c02 */ /* 0x010fce0008000f00 */
.L_x_226:
[----:B-1----:R1:W2:Y:S02]  /*9250*/  SYNCS.PHASECHK.TRANS64.TRYWAIT P0, [R0+URZ], R3 ;  /* 0x00000003000075a7 */ /* 0x0022a400080011ff */
[----:B--2---:R-:W-:Y:S05]  /*9260*/  @!P0 NANOSLEEP.SYNCS 0x989680 ;  /* 0x009896800000895d */ /* 0x004fea0003900000 */
[----:B------:R-:W2:Y:S02]  /*9270*/  @!P0 SYNCS.PHASECHK.TRANS64 P0, [R0+URZ], R3 ;  /* 0x00000003000085a7 */ /* 0x000ea400080010ff */
[----:B--2---:R-:W-:Y:S05]  /*9280*/  @!P0 BRA `(.L_x_226) ;  /* 0xfffffffc00f08947 */ /* 0x004fea000383ffff */
[----:B------:R-:W-:Y:S05]  /*9290*/  BRA `(.L_x_227) ;  /* 0xffffffa800f87947 */ /* 0x000fea000383ffff */
.L_x_76:
[----:B----4-:R-:W-:-:S07]  /*92a0*/  MOV R0, UR5 ;  /* 0x0000000500007c02 */ /* 0x010fce0008000f00 */
.L_x_228:
[----:B-1----:R1:W2:Y:S02]  /*92b0*/  SYNCS.PHASECHK.TRANS64.TRYWAIT P0, [R0+URZ], R3 ;  /* 0x00000003000075a7 */ /* 0x0022a400080011ff */
[----:B--2---:R-:W-:Y:S05]  /*92c0*/  @!P0 NANOSLEEP.SYNCS 0x989680 ;  /* 0x009896800000895d */ /* 0x004fea0003900000 */
[----:B------:R-:W2:Y:S02]  /*92d0*/  @!P0 SYNCS.PHASECHK.TRANS64 P0, [R0+URZ], R3 ;  /* 0x00000003000085a7 */ /* 0x000ea400080010ff */
[----:B--2---:R-:W-:Y:S05]  /*92e0*/  @!P0 BRA `(.L_x_228) ;  /* 0xfffffffc00f08947 */ /* 0x004fea000383ffff */
[----:B------:R-:W-:Y:S05]  /*92f0*/  BRA `(.L_x_229) ;  /* 0xffffffac00047947 */ /* 0x000fea000383ffff */
.L_x_77:
[----:B----4-:R-:W-:-:S07]  /*9300*/  MOV R0, UR5 ;  /* 0x0000000500007c02 */ /* 0x010fce0008000f00 */
.L_x_230:
[----:B-1----:R1:W2:Y:S02]  /*9310*/  SYNCS.PHASECHK.TRANS64.TRYWAIT P0, [R0+URZ], R3 ;  /* 0x00000003000075a7 */ /* 0x0022a400080011ff */
[----:B--2---:R-:W-:Y:S05]  /*9320*/  @!P0 NANOSLEEP.SYNCS 0x989680 ;  /* 0x009896800000895d */ /* 0x004fea0003900000 */
[----:B------:R-:W2:Y:S02]  /*9330*/  @!P0 SYNCS.PHASECHK.TRANS64 P0, [R0+URZ], R3 ;  /* 0x00000003000085a7 */ /* 0x000ea400080010ff */
[----:B--2---:R-:W-:Y:S05]  /*9340*/  @!P0 BRA `(.L_x_230) ;  /* 0xfffffffc00f08947 */ /* 0x004fea000383ffff */
[----:B------:R-:W-:Y:S05]  /*9350*/  BRA `(.L_x_231) ;  /* 0xffffffac00107947 */ /* 0x000fea000383ffff */
.L_x_78:
[----:B----4-:R-:W-:-:S07]  /*9360*/  MOV R0, UR5 ;  /* 0x0000000500007c02 */ /* 0x010fce0008000f00 */
.L_x_232:
[----:B-1----:R1:W2:Y:S02]  /*9370*/  SYNCS.PHASECHK.TRANS64.TRYWAIT P0, [R0+URZ], R3 ;  /* 0x00000003000075a7 */ /* 0x0022a400080011ff */
[----:B--2---:R-:W-:Y:S05]  /*9380*/  @!P0 NANOSLEEP.SYNCS 0x989680 ;  /* 0x009896800000895d */ /* 0x004fea0003900000 */
[----:B------:R-:W2:Y:S02]  /*9390*/  @!P0 SYNCS.PHASECHK.TRANS64 P0, [R0+URZ], R3 ;  /* 0x00000003000085a7 */ /* 0x000ea400080010ff */
[----:B--2---:R-:W-:Y:S05]  /*93a0*/  @!P0 BRA `(.L_x_232) ;  /* 0xfffffffc00f08947 */ /* 0x004fea000383ffff */
[----:B------:R-:W-:Y:S05]  /*93b0*/  BRA `(.L_x_233) ;  /* 0xffffffac001c7947 */ /* 0x000fea000383ffff */
.L_x_79:
[----:B----4-:R-:W-:-:S07]  /*93c0*/  MOV R0, UR5 ;  /* 0x0000000500007c02 */ /* 0x010fce0008000f00 */
.L_x_234:
[----:B-1----:R1:W2:Y:S02]  /*93d0*/  SYNCS.PHASECHK.TRANS64.TRYWAIT P0, [R0+URZ], R3 ;  /* 0x00000003000075a7 */ /* 0x0022a400080011ff */
[----:B--2---:R-:W-:Y:S05]  /*93e0*/  @!P0 NANOSLEEP.SYNCS 0x989680 ;  /* 0x009896800000895d */ /* 0x004fea0003900000 */
[----:B------:R-:W2:Y:S02]  /*93f0*/  @!P0 SYNCS.PHASECHK.TRANS64 P0, [R0+URZ], R3 ;  /* 0x00000003000085a7 */ /* 0x000ea400080010ff */
[----:B--2---:R-:W-:Y:S05]  /*9400*/  @!P0 BRA `(.L_x_234) ;  /* 0xfffffffc00f08947 */ /* 0x004fea000383ffff */
[----:B------:R-:W-:Y:S05]  /*9410*/  BRA `(.L_x_235) ;  /* 0xffffffac00287947 */ /* 0x000fea000383ffff */
.L_x_80:
[----:B----4-:R-:W-:-:S07]  /*9420*/  MOV R0, UR5 ;  /* 0x0000000500007c02 */ /* 0x010fce0008000f00 */
.L_x_236:
[----:B-1----:R1:W2:Y:S02]  /*9430*/  SYNCS.PHASECHK.TRANS64.TRYWAIT P0, [R0+URZ], R3 ;  /* 0x00000003000075a7 */ /* 0x0022a400080011ff */
[----:B--2---:R-:W-:Y:S05]  /*9440*/  @!P0 NANOSLEEP.SYNCS 0x989680 ;  /* 0x009896800000895d */ /* 0x004fea0003900000 */
[----:B------:R-:W2:Y:S02]  /*9450*/  @!P0 SYNCS.PHASECHK.TRANS64 P0, [R0+URZ], R3 ;  /* 0x00000003000085a7 */ /* 0x000ea400080010ff */
[----:B--2---:R-:W-:Y:S05]  /*9460*/  @!P0 BRA `(.L_x_236) ;  /* 0xfffffffc00f08947 */ /* 0x004fea000383ffff */
[----:B------:R-:W-:Y:S05]  /*9470*/  BRA `(.L_x_237) ;  /* 0xffffffac00347947 */ /* 0x000fea000383ffff */
.L_x_81:
[----:B----4-:R-:W-:-:S07]  /*9480*/  MOV R0, UR5 ;  /* 0x0000000500007c02 */ /* 0x010fce0008000f00 */
.L_x_238:
[----:B-1----:R1:W2:Y:S02]  /*9490*/  SYNCS.PHASECHK.TRANS64.TRYWAIT P0, [R0+URZ], R3 ;  /* 0x00000003000075a7 */ /* 0x0022a400080011ff */
[----:B--2---:R-:W-:Y:S05]  /*94a0*/  @!P0 NANOSLEEP.SYNCS 0x989680 ;  /* 0x009896800000895d */ /* 0x004fea0003900000 */
[----:B------:R-:W2:Y:S02]  /*94b0*/  @!P0 SYNCS.PHASECHK.TRANS64 P0, [R0+URZ], R3 ;  /* 0x00000003000085a7 */ /* 0x000ea400080010ff */
[----:B--2---:R-:W-:Y:S05]  /*94c0*/  @!P0 BRA `(.L_x_238) ;  /* 0xfffffffc00f08947 */ /* 0x004fea000383ffff */
[----:B------:R-:W-:Y:S05]  /*94d0*/  BRA `(.L_x_239) ;  /* 0xffffffac00407947 */ /* 0x000fea000383ffff */
.L_x_82:
[----:B----4-:R-:W-:-:S07]  /*94e0*/  MOV R0, UR5 ;  /* 0x0000000500007c02 */ /* 0x010fce0008000f00 */
.L_x_240:
[----:B-1----:R1:W2:Y:S02]  /*94f0*/  SYNCS.PHASECHK.TRANS64.TRYWAIT P0, [R0+URZ], R3 ;  /* 0x00000003000075a7 */ /* 0x0022a400080011ff */
[----:B--2---:R-:W-:Y:S05]  /*9500*/  @!P0 NANOSLEEP.SYNCS 0x989680 ;  /* 0x009896800000895d */ /* 0x004fea0003900000 */
[----:B------:R-:W2:Y:S02]  /*9510*/  @!P0 SYNCS.PHASECHK.TRANS64 P0, [R0+URZ], R3 ;  /* 0x00000003000085a7 */ /* 0x000ea400080010ff */
[----:B--2---:R-:W-:Y:S05]  /*9520*/  @!P0 BRA `(.L_x_240) ;  /* 0xfffffffc00f08947 */ /* 0x004fea000383ffff */
[----:B------:R-:W-:Y:S05]  /*9530*/  BRA `(.L_x_241) ;  /* 0xffffffac004c7947 */ /* 0x000fea000383ffff */
.L_x_83:
[----:B----4-:R-:W-:-:S07]  /*9540*/  MOV R0, UR5 ;  /* 0x0000000500007c02 */ /* 0x010fce0008000f00 */
.L_x_242:
[----:B-1----:R1:W2:Y:S02]  /*9550*/  SYNCS.PHASECHK.TRANS64.TRYWAIT P0, [R0+URZ], R3 ;  /* 0x00000003000075a7 */ /* 0x0022a400080011ff */
[----:B--2---:R-:W-:Y:S05]  /*9560*/  @!P0 NANOSLEEP.SYNCS 0x989680 ;  /* 0x009896800000895d */ /* 0x004fea0003900000 */
[----:B------:R-:W2:Y:S02]  /*9570*/  @!P0 SYNCS.PHASECHK.TRANS64 P0, [R0+URZ], R3 ;  /* 0x00000003000085a7 */ /* 0x000ea400080010ff */
[----:B--2---:R-:W-:Y:S05]  /*9580*/  @!P0 BRA `(.L_x_242) ;  /* 0xfffffffc00f08947 */ /* 0x004fea000383ffff */
[----:B------:R-:W-:Y:S05]  /*9590*/  BRA `(.L_x_243) ;  /* 0xffffffac00587947 */ /* 0x000fea000383ffff */
.L_x_84:
[----:B----4-:R-:W-:-:S07]  /*95a0*/  MOV R0, UR5 ;  /* 0x0000000500007c02 */ /* 0x010fce0008000f00 */
.L_x_244:
[----:B-1----:R1:W2:Y:S02]  /*95b0*/  SYNCS.PHASECHK.TRANS64.TRYWAIT P0, [R0+URZ], R3 ;  /* 0x00000003000075a7 */ /* 0x0022a400080011ff */
[----:B--2---:R-:W-:Y:S05]  /*95c0*/  @!P0 NANOSLEEP.SYNCS 0x989680 ;  /* 0x009896800000895d */ /* 0x004fea0003900000 */
[----:B------:R-:W2:Y:S02]  /*95d0*/  @!P0 SYNCS.PHASECHK.TRANS64 P0, [R0+URZ], R3 ;  /* 0x00000003000085a7 */ /* 0x000ea400080010ff */
[----:B--2---:R-:W-:Y:S05]  /*95e0*/  @!P0 BRA `(.L_x_244) ;  /* 0xfffffffc00f08947 */ /* 0x004fea000383ffff */
[----:B------:R-:W-:Y:S05]  /*95f0*/  BRA `(.L_x_245) ;  /* 0xffffffac00647947 */ /* 0x000fea000383ffff */
.L_x_85:
[----:B----4-:R-:W-:-:S07]  /*9600*/  MOV R0, UR5 ;  /* 0x0000000500007c02 */ /* 0x010fce0008000f00 */
.L_x_246:
[----:B-1----:R1:W2:Y:S02]  /*9610*/  SYNCS.PHASECHK.TRANS64.TRYWAIT P0, [R0+URZ], R3 ;  /* 0x00000003000075a7 */ /* 0x0022a400080011ff */
[----:B--2---:R-:W-:Y:S05]  /*9620*/  @!P0 NANOSLEEP.SYNCS 0x989680 ;  /* 0x009896800000895d */ /* 0x004fea0003900000 */
[----:B------:R-:W2:Y:S02]  /*9630*/  @!P0 SYNCS.PHASECHK.TRANS64 P0, [R0+URZ], R3 ;  /* 0x00000003000085a7 */ /* 0x000ea400080010ff */
[----:B--2---:R-:W-:Y:S05]  /*9640*/  @!P0 BRA `(.L_x_246) ;  /* 0xfffffffc00f08947 */ /* 0x004fea000383ffff */
[----:B------:R-:W-:Y:S05]  /*9650*/  BRA `(.L_x_247) ;  /* 0xffffffac00707947 */ /* 0x000fea000383ffff */
.L_x_86:
[----:B----4-:R-:W-:-:S07]  /*9660*/  MOV R0, UR5 ;  /* 0x0000000500007c02 */ /* 0x010fce0008000f00 */
.L_x_248:
[----:B-1----:R1:W2:Y:S02]  /*9670*/  SYNCS.PHASECHK.TRANS64.TRYWAIT P0, [R0+URZ], R3 ;  /* 0x00000003000075a7 */ /* 0x0022a400080011ff */
[----:B--2---:R-:W-:Y:S05]  /*9680*/  @!P0 NANOSLEEP.SYNCS 0x989680 ;  /* 0x009896800000895d */ /* 0x004fea0003900000 */
[----:B------:R-:W2:Y:S02]  /*9690*/  @!P0 SYNCS.PHASECHK.TRANS64 P0, [R0+URZ], R3 ;  /* 0x00000003000085a7 */ /* 0x000ea400080010ff */
[----:B--2---:R-:W-:Y:S05]  /*96a0*/  @!P0 BRA `(.L_x_248) ;  /* 0xfffffffc00f08947 */ /* 0x004fea000383ffff */
[----:B------:R-:W-:Y:S05]  /*96b0*/  BRA `(.L_x_249) ;  /* 0xffffffac007c7947 */ /* 0x000fea000383ffff */
.L_x_87:
[----:B----4-:R-:W-:-:S07]  /*96c0*/  MOV R0, UR5 ;  /* 0x0000000500007c02 */ /* 0x010fce0008000f00 */
.L_x_250:
[----:B-1----:R1:W2:Y:S02]  /*96d0*/  SYNCS.PHASECHK.TRANS64.TRYWAIT P0, [R0+URZ], R3 ;  /* 0x00000003000075a7 */ /* 0x0022a400080011ff */
[----:B--2---:R-:W-:Y:S05]  /*96e0*/  @!P0 NANOSLEEP.SYNCS 0x989680 ;  /* 0x009896800000895d */ /* 0x004fea0003900000 */
[----:B------:R-:W2:Y:S02]  /*96f0*/  @!P0 SYNCS.PHASECHK.TRANS64 P0, [R0+URZ], R3 ;  /* 0x00000003000085a7 */ /* 0x000ea400080010ff */
[----:B--2---:R-:W-:Y:S05]  /*9700*/  @!P0 BRA `(.L_x_250) ;  /* 0xfffffffc00f08947 */ /* 0x004fea000383ffff */
[----:B------:R-:W-:Y:S05]  /*9710*/  BRA `(.L_x_251) ;  /* 0xffffffac00887947 */ /* 0x000fea000383ffff */
.L_x_88:
[----:B----4-:R-:W-:-:S07]  /*9720*/  MOV R0, UR5 ;  /* 0x0000000500007c02 */ /* 0x010fce0008000f00 */
.L_x_252:
[----:B-1----:R1:W2:Y:S02]  /*9730*/  SYNCS.PHASECHK.TRANS64.TRYWAIT P0, [R0+URZ], R3 ;  /* 0x00000003000075a7 */ /* 0x0022a400080011ff */
[----:B--2---:R-:W-:Y:S05]  /*9740*/  @!P0 NANOSLEEP.SYNCS 0x989680 ;  /* 0x009896800000895d */ /* 0x004fea0003900000 */
[----:B------:R-:W2:Y:S02]  /*9750*/  @!P0 SYNCS.PHASECHK.TRANS64 P0, [R0+URZ], R3 ;  /* 0x00000003000085a7 */ /* 0x000ea400080010ff */
[----:B--2---:R-:W-:Y:S05]  /*9760*/  @!P0 BRA `(.L_x_252) ;  /* 0xfffffffc00f08947 */ /* 0x004fea000383ffff */
[----:B------:R-:W-:Y:S05]  /*9770*/  BRA `(.L_x_253) ;  /* 0xffffffac00947947 */ /* 0x000fea000383ffff */
.L_x_89:
[----:B----4-:R-:W-:-:S07]  /*9780*/  MOV R0, UR5 ;  /* 0x0000000500007c02 */ /* 0x010fce0008000f00 */
.L_x_254:
[----:B-1----:R1:W2:Y:S02]  /*9790*/  SYNCS.PHASECHK.TRANS64.TRYWAIT P0, [R0+URZ], R3 ;  /* 0x00000003000075a7 */ /* 0x0022a400080011ff */
[----:B--2---:R-:W-:Y:S05]  /*97a0*/  @!P0 NANOSLEEP.SYNCS 0x989680 ;  /* 0x009896800000895d */ /* 0x004fea0003900000 */
[----:B------:R-:W2:Y:S02]  /*97b0*/  @!P0 SYNCS.PHASECHK.TRANS64 P0, [R0+URZ], R3 ;  /* 0x00000003000085a7 */ /* 0x000ea400080010ff */
[----:B--2---:R-:W-:Y:S05]  /*97c0*/  @!P0 BRA `(.L_x_254) ;  /* 0xfffffffc00f08947 */ /* 0x004fea000383ffff */
[----:B------:R-:W-:Y:S05]  /*97d0*/  BRA `(.L_x_255) ;  /* 0xffffffac00a07947 */ /* 0x000fea000383ffff */
.L_x_92:
[----:B-1----:R1:W2:Y:S02]  /*97e0*/  SYNCS.PHASECHK.TRANS64.TRYWAIT P0, [R0+URZ+0x3e0], R5 ;  /* 0x0003e005000075a7 */ /* 0x0022a400080011ff */
[----:B--2---:R-:W-:Y:S05]  /*97f0*/  @!P0 NANOSLEEP.SYNCS 0x989680 ;  /* 0x009896800000895d */ /* 0x004fea0003900000 */
[----:B------:R-:W2:Y:S02]  /*9800*/  @!P0 SYNCS.PHASECHK.TRANS64 P0, [R0+URZ+0x3e0], R5 ;  /* 0x0003e005000085a7 */ /* 0x000ea400080010ff */
[----:B--2---:R-:W-:Y:S05]  /*9810*/  @!P0 BRA `(.L_x_92) ;  /* 0xfffffffc00f08947 */ /* 0x004fea000383ffff */
[----:B------:R-:W-:Y:S05]  /*9820*/  BRA `(.L_x_256) ;  /* 0xffffffac00fc7947 */ /* 0x000fea000383ffff */
.L_x_93:
[----:B------:R-:W-:-:S07]  /*9830*/  MOV R0, UR5 ;  /* 0x0000000500007c02 */ /* 0x000fce0008000f00 */
.L_x_257:
[----:B-1----:R1:W2:Y:S02]  /*9840*/  SYNCS.PHASECHK.TRANS64.TRYWAIT P0, [R0+URZ+0x390], R5 ;  /* 0x00039005000075a7 */ /* 0x0022a400080011ff */
[----:B--2---:R-:W-:Y:S05]  /*9850*/  @!P0 NANOSLEEP.SYNCS 0x989680 ;  /* 0x009896800000895d */ /* 0x004fea0003900000 */
[----:B------:R-:W2:Y:S02]  /*9860*/  @!P0 SYNCS.PHASECHK.TRANS64 P0, [R0+URZ+0x390], R5 ;  /* 0x00039005000085a7 */ /* 0x000ea400080010ff */
[----:B--2---:R-:W-:Y:S05]  /*9870*/  @!P0 BRA `(.L_x_257) ;  /* 0xfffffffc00f08947 */ /* 0x004fea000383ffff */
[----:B------:R-:W-:Y:S05]  /*9880*/  BRA `(.L_x_258) ;  /* 0xffffffb0000c7947 */ /* 0x000fea000383ffff */
.L_x_94:
[----:B-1----:R1:W2:Y:S02]  /*9890*/  SYNCS.PHASECHK.TRANS64.TRYWAIT P1, [R0+URZ+0x380], R5 ;  /* 0x00038005000075a7 */ /* 0x0022a400080211ff */
[----:B--2---:R-:W-:Y:S05]  /*98a0*/  @!P1 NANOSLEEP.SYNCS 0x989680 ;  /* 0x009896800000995d */ /* 0x004fea0003900000 */
[----:B------:R-:W2:Y:S02]  /*98b0*/  @!P1 SYNCS.PHASECHK.TRANS64 P1, [R0+URZ+0x380], R5 ;  /* 0x00038005000095a7 */ /* 0x000ea400080210ff */
[----:B--2---:R-:W-:Y:S05]  /*98c0*/  @!P1 BRA `(.L_x_94) ;  /* 0xfffffffc00f09947 */ /* 0x004fea000383ffff */
[----:B------:R-:W-:Y:S05]  /*98d0*/  BRA `(.L_x_259) ;  /* 0xffffffb0003c7947 */ /* 0x000fea000383ffff */
.L_x_97:
[----:B------:R-:W-:-:S07]  /*98e0*/  MOV R0, UR5 ;  /* 0x0000000500007c02 */ /* 0x000fce0008000f00 */
.L_x_260:
[----:B-1----:R1:W2:Y:S02]  /*98f0*/  SYNCS.PHASECHK.TRANS64.TRYWAIT P0, [R0+URZ+0x390], R3 ;  /* 0x00039003000075a7 */ /* 0x0022a400080011ff */
[----:B--2---:R-:W-:Y:S05]  /*9900*/  @!P0 NANOSLEEP.SYNCS 0x989680 ;  /* 0x009896800000895d */ /* 0x004fea0003900000 */
[----:B------:R-:W2:Y:S02]  /*9910*/  @!P0 SYNCS.PHASECHK.TRANS64 P0, [R0+URZ+0x390], R3 ;  /* 0x00039003000085a7 */ /* 0x000ea400080010ff */
[----:B--2---:R-:W-:Y:S05]  /*9920*/  @!P0 BRA `(.L_x_260) ;  /* 0xfffffffc00f08947 */ /* 0x004fea000383ffff */
[----:B------:R-:W-:Y:S05]  /*9930*/  BRA `(.L_x_96) ;  /* 0xffffffb000907947 */ /* 0x000fea000383ffff */
.L_x_104:
[----:B-1----:R1:W2:Y:S02]  /*9940*/  SYNCS.PHASECHK.TRANS64.TRYWAIT P1, [R0+URZ+0x380], R5 ;  /* 0x00038005000075a7 */ /* 0x0022a400080211ff */
[----:B--2---:R-:W-:Y:S05]  /*9950*/  @!P1 NANOSLEEP.SYNCS 0x989680 ;  /* 0x009896800000995d */ /* 0x004fea0003900000 */
[----:B------:R-:W2:Y:S02]  /*9960*/  @!P1 SYNCS.PHASECHK.TRANS64 P1, [R0+URZ+0x380], R5 ;  /* 0x00038005000095a7 */ /* 0x000ea400080210ff */
[----:B--2---:R-:W-:Y:S05]  /*9970*/  @!P1 BRA `(.L_x_104) ;  /* 0xfffffffc00f09947 */ /* 0x004fea000383ffff */
[----:B------:R-:W-:Y:S05]  /*9980*/  BRA `(.L_x_261) ;  /* 0xffffffb400e87947 */ /* 0x000fea000383ffff */
.L_x_105:
[----:B------:R-:W-:-:S07]  /*9990*/  MOV R3, UR9 ;  /* 0x0000000900037c02 */ /* 0x000fce0008000f00 */
.L_x_262:
[----:B-1----:R1:W2:Y:S02]  /*99a0*/  SYNCS.PHASECHK.TRANS64.TRYWAIT P0, [R3+URZ+0x3c0], R0 ;  /* 0x0003c000030075a7 */ /* 0x0022a400080011ff */
[----:B--2---:R-:W-:Y:S05]  /*99b0*/  @!P0 NANOSLEEP.SYNCS 0x989680 ;  /* 0x009896800000895d */ /* 0x004fea0003900000 */
[----:B------:R-:W2:Y:S02]  /*99c0*/  @!P0 SYNCS.PHASECHK.TRANS64 P0, [R3+URZ+0x3c0], R0 ;  /* 0x0003c000030085a7 */ /* 0x000ea400080010ff */
[----:B--2---:R-:W-:Y:S05]  /*99d0*/  @!P0 BRA `(.L_x_262) ;  /* 0xfffffffc00f08947 */ /* 0x004fea000383ffff */
[----:B------:R-:W-:Y:S05]  /*99e0*/  BRA `(.L_x_263) ;  /* 0xffffffb8001c7947 */ /* 0x000fea000383ffff */
.L_x_108:
[----:B------:R-:W-:Y:S07]  /*99f0*/  MOV R0, UR7 ;  /* 0x0000000700007c02 */ /* 0x000fee0008000f00 */
.L_x_264:
[----:B-1----:R1:W2:Y:S02]  /*9a00*/  SYNCS.PHASECHK.TRANS64.TRYWAIT P0, [R0+URZ], R3 ;  /* 0x00000003000075a7 */ /* 0x0022a400080011ff */
[----:B--2---:R-:W-:Y:S05]  /*9a10*/  @!P0 NANOSLEEP.SYNCS 0x989680 ;  /* 0x009896800000895d */ /* 0x004fea0003900000 */
[----:B------:R-:W2:Y:S02]  /*9a20*/  @!P0 SYNCS.PHASECHK.TRANS64 P0, [R0+URZ], R3 ;  /* 0x00000003000085a7 */ /* 0x000ea400080010ff */
[----:B--2---:R-:W-:Y:S05]  /*9a30*/  @!P0 BRA `(.L_x_264) ;  /* 0xfffffffc00f08947 */ /* 0x004fea000383ffff */
[----:B------:R-:W-:Y:S05]  /*9a40*/  BRA `(.L_x_107) ;  /* 0xffffffb800547947 */ /* 0x000fea000383ffff */
.L_x_111:
[----:B------:R-:W-:-:S07]  /*9a50*/  MOV R0, UR5 ;  /* 0x0000000500007c02 */ /* 0x000fce0008000f00 */
.L_x_265:
[----:B--2---:R2:W3:Y:S02]  /*9a60*/  SYNCS.PHASECHK.TRANS64.TRYWAIT P0, [R0+URZ], R3 ;  /* 0x00000003000075a7 */ /* 0x0044e400080011ff */
[----:B---3--:R-:W-:Y:S05]  /*9a70*/  @!P0 NANOSLEEP.SYNCS 0x989680 ;  /* 0x009896800000895d */ /* 0x008fea0003900000 */
[----:B------:R-:W3:Y:S02]  /*9a80*/  @!P0 SYNCS.PHASECHK.TRANS64 P0, [R0+URZ], R3 ;  /* 0x00000003000085a7 */ /* 0x000ee400080010ff */
[----:B---3--:R-:W-:Y:S05]  /*9a90*/  @!P0 BRA `(.L_x_265) ;  /* 0xfffffffc00f08947 */ /* 0x008fea000383ffff */
[----:B------:R-:W-:Y:S05]  /*9aa0*/  BRA `(.L_x_266) ;  /* 0xffffffb800f47947 */ /* 0x000fea000383ffff */
.L_x_112:
[----:B------:R-:W-:-:S07]  /*9ab0*/  MOV R0, UR5 ;  /* 0x0000000500007c02 */ /* 0x000fce0008000f00 */
.L_x_267:
[----:B--2---:R2:W3:Y:S02]  /*9ac0*/  SYNCS.PHASECHK.TRANS64.TRYWAIT P0, [R0+URZ], R3 ;  /* 0x00000003000075a7 */ /* 0x0044e400080011ff */
[----:B---3--:R-:W-:Y:S05]  /*9ad0*/  @!P0 NANOSLEEP.SYNCS 0x989680 ;  /* 0x009896800000895d */ /* 0x008fea0003900000 */
[----:B------:R-:W3:Y:S02]  /*9ae0*/  @!P0 SYNCS.PHASECHK.TRANS64 P0, [R0+URZ], R3 ;  /* 0x00000003000085a7 */ /* 0x000ee400080010ff */
[----:B---3--:R-:W-:Y:S05]  /*9af0*/  @!P0 BRA `(.L_x_267) ;  /* 0xfffffffc00f08947 */ /* 0x008fea000383ffff */
[----:B------:R-:W-:Y:S05]  /*9b00*/  BRA `(.L_x_268) ;  /* 0xffffffbc00007947 */ /* 0x000fea000383ffff */
.L_x_113:
[----:B------:R-:W-:-:S07]  /*9b10*/  MOV R0, UR5 ;  /* 0x0000000500007c02 */ /* 0x000fce0008000f00 */
.L_x_269:
[----:B--2---:R2:W3:Y:S02]  /*9b20*/  SYNCS.PHASECHK.TRANS64.TRYWAIT P0, [R0+URZ], R3 ;  /* 0x00000003000075a7 */ /* 0x0044e400080011ff */
[----:B---3--:R-:W-:Y:S05]  /*9b30*/  @!P0 NANOSLEEP.SYNCS 0x989680 ;  /* 0x009896800000895d */ /* 0x008fea0003900000 */
[----:B------:R-:W3:Y:S02]  /*9b40*/  @!P0 SYNCS.PHASECHK.TRANS64 P0, [R0+URZ], R3 ;  /* 0x00000003000085a7 */ /* 0x000ee400080010ff */
[----:B---3--:R-:W-:Y:S05]  /*9b50*/  @!P0 BRA `(.L_x_269) ;  /* 0xfffffffc00f08947 */ /* 0x008fea000383ffff */
[----:B------:R-:W-:Y:S05]  /*9b60*/  BRA `(.L_x_270) ;  /* 0xffffffbc000c7947 */ /* 0x000fea000383ffff */
.L_x_114:
[----:B------:R-:W-:-:S07]  /*9b70*/  MOV R0, UR7 ;  /* 0x0000000700007c02 */ /* 0x000fce0008000f00 */
.L_x_271:
[----:B--2---:R2:W3:Y:S02]  /*9b80*/  SYNCS.PHASECHK.TRANS64.TRYWAIT P0, [R0+URZ], R3 ;  /* 0x00000003000075a7 */ /* 0x0044e400080011ff */
[----:B---3--:R-:W-:Y:S05]  /*9b90*/  @!P0 NANOSLEEP.SYNCS 0x989680 ;  /* 0x009896800000895d */ /* 0x008fea0003900000 */
[----:B------:R-:W3:Y:S02]  /*9ba0*/  @!P0 SYNCS.PHASECHK.TRANS64 P0, [R0+URZ], R3 ;  /* 0x00000003000085a7 */ /* 0x000ee400080010ff */
[----:B---3--:R-:W-:Y:S05]  /*9bb0*/  @!P0 BRA `(.L_x_271) ;  /* 0xfffffffc00f08947 */ /* 0x008fea000383ffff */
[----:B------:R-:W-:Y:S05]  /*9bc0*/  BRA `(.L_x_272) ;  /* 0xffffffbc00187947 */ /* 0x000fea000383ffff */
.L_x_119:
[----:B---3--:R3:W1:Y:S02]  /*9bd0*/  SYNCS.PHASECHK.TRANS64.TRYWAIT P0, [R0+URZ+0x380], R3 ;  /* 0x00038003000075a7 */ /* 0x00866400080011ff */
[----:B-1----:R-:W-:Y:S05]  /*9be0*/  @!P0 NANOSLEEP.SYNCS 0x989680 ;  /* 0x009896800000895d */ /* 0x002fea0003900000 */
[----:B------:R-:W1:Y:S02]  /*9bf0*/  @!P0 SYNCS.PHASECHK.TRANS64 P0, [R0+URZ+0x380], R3 ;  /* 0x00038003000085a7 */ /* 0x000e6400080010ff */
[----:B-1----:R-:W-:Y:S05]  /*9c00*/  @!P0 BRA `(.L_x_119) ;  /* 0xfffffffc00f08947 */ /* 0x002fea000383ffff */
[----:B------:R-:W-:Y:S05]  /*9c10*/  BRA `(.L_x_273) ;  /* 0xffffffc000147947 */ /* 0x000fea000383ffff */
.L_x_122:
[----:B------:R-:W-:Y:S07]  /*9c20*/  MOV R0, UR6 ;  /* 0x0000000600007c02 */ /* 0x000fee0008000f00 */
.L_x_274:
[----:B-1----:R1:W3:Y:S02]  /*9c30*/  SYNCS.PHASECHK.TRANS64.TRYWAIT P0, [R0+URZ+0x378], R3 ;  /* 0x00037803000075a7 */ /* 0x0022e400080011ff */
[----:B---3--:R-:W-:Y:S05]  /*9c40*/  @!P0 NANOSLEEP.SYNCS 0x989680 ;  /* 0x009896800000895d */ /* 0x008fea0003900000 */
[----:B------:R-:W3:Y:S02]  /*9c50*/  @!P0 SYNCS.PHASECHK.TRANS64 P0, [R0+URZ+0x378], R3 ;  /* 0x00037803000085a7 */ /* 0x000ee400080010ff */
[----:B---3--:R-:W-:Y:S05]  /*9c60*/  @!P0 BRA `(.L_x_274) ;  /* 0xfffffffc00f08947 */ /* 0x008fea000383ffff */
[----:B------:R-:W-:Y:S05]  /*9c70*/  BRA `(.L_x_121) ;  /* 0xffffffc400007947 */ /* 0x000fea000383ffff */
.L_x_125:
[----:B------:R-:W-:Y:S07]  /*9c80*/  MOV R3, UR6 ;  /* 0x0000000600037c02 */ /* 0x000fee0008000f00 */
.L_x_275:
[----:B-1----:R1:W2:Y:S02]  /*9c90*/  SYNCS.PHASECHK.TRANS64.TRYWAIT P2, [R3+URZ+0x368], R26 ;  /* 0x0003681a030075a7 */ /* 0x0022a400080411ff */
[----:B--2---:R-:W-:Y:S05]  /*9ca0*/  @!P2 NANOSLEEP.SYNCS 0x989680 ;  /* 0x009896800000a95d */ /* 0x004fea0003900000 */
[----:B------:R-:W2:Y:S02]  /*9cb0*/  @!P2 SYNCS.PHASECHK.TRANS64 P2, [R3+URZ+0x368], R26 ;  /* 0x0003681a0300a5a7 */ /* 0x000ea400080410ff */
[----:B--2---:R-:W-:Y:S05]  /*9cc0*/  @!P2 BRA `(.L_x_275) ;  /* 0xfffffffc00f0a947 */ /* 0x004fea000383ffff */
[----:B------:R-:W-:Y:S05]  /*9cd0*/  BRA `(.L_x_276) ;  /* 0xffffffc400947947 */ /* 0x000fea000383ffff */
.L_x_128:
[----:B--2---:R2:W4:Y:S02]  /*9ce0*/  SYNCS.PHASECHK.TRANS64.TRYWAIT P0, [R0+URZ+0x380], R3 ;  /* 0x00038003000075a7 */ /* 0x00452400080011ff */
[----:B----4-:R-:W-:Y:S05]  /*9cf0*/  @!P0 NANOSLEEP.SYNCS 0x989680 ;  /* 0x009896800000895d */ /* 0x010fea0003900000 */
[----:B------:R-:W4:Y:S02]  /*9d00*/  @!P0 SYNCS.PHASECHK.TRANS64 P0, [R0+URZ+0x380], R3 ;  /* 0x00038003000085a7 */ /* 0x000f2400080010ff */
[----:B----4-:R-:W-:Y:S05]  /*9d10*/  @!P0 BRA `(.L_x_128) ;  /* 0xfffffffc00f08947 */ /* 0x010fea000383ffff */
[----:B------:R-:W-:Y:S05]  /*9d20*/  BRA `(.L_x_277) ;  /* 0xffffffc800f07947 */ /* 0x000fea000383ffff */
.L_x_139:
[----:B-1----:R-:W-:Y:S04]  /*9d30*/  MOV R0, UR43 ;  /* 0x0000002b00007c02 */ /* 0x002fe80008000f00 */
[----:B------:R1:W2:Y:S03]  /*9d40*/  SYNCS.PHASECHK.TRANS64.TRYWAIT P1, [R0+URZ+0x360], R3 ;  /* 0x00036003000075a7 */ /* 0x0002a600080211ff */
[----:B--2---:R-:W-:Y:S05]  /*9d50*/  @!P1 NANOSLEEP.SYNCS 0x989680 ;  /* 0x009896800000995d */ /* 0x004fea0003900000 */
[----:B------:R-:W2:Y:S02]  /*9d60*/  @!P1 SYNCS.PHASECHK.TRANS64 P1, [R0+URZ+0x360], R3 ;  /* 0x00036003000095a7 */ /* 0x000ea400080210ff */
[----:B--2---:R-:W-:Y:S05]  /*9d70*/  @!P1 BRA `(.L_x_139) ;  /* 0xfffffffc00ec9947 */ /* 0x004fea000383ffff */
[----:B------:R-:W-:Y:S05]  /*9d80*/  BRA `(.L_x_138) ;  /* 0xffffffd400e47947 */ /* 0x000fea000383ffff */
.L_x_141:
[----:B-1----:R1:W4:Y:S02]  /*9d90*/  SYNCS.PHASECHK.TRANS64.TRYWAIT P1, [R92+URZ+0x3a0], R7 ;  /* 0x0003a0075c0075a7 */ /* 0x00232400080211ff */
[----:B----4-:R-:W-:Y:S05]  /*9da0*/  @!P1 NANOSLEEP.SYNCS 0x989680 ;  /* 0x009896800000995d */ /* 0x010fea0003900000 */
[----:B------:R-:W4:Y:S02]  /*9db0*/  @!P1 SYNCS.PHASECHK.TRANS64 P1, [R92+URZ+0x3a0], R7 ;  /* 0x0003a0075c0095a7 */ /* 0x000f2400080210ff */
[----:B----4-:R-:W-:Y:S05]  /*9dc0*/  @!P1 BRA `(.L_x_141) ;  /* 0xfffffffc00f09947 */ /* 0x010fea000383ffff */
[----:B------:R-:W-:Y:S05]  /*9dd0*/  BRA `(.L_x_140) ;  /* 0xffffffd800207947 */ /* 0x000fea000383ffff */
        .weak           $__internal_0_$__cuda_sm10x_tcgen05_guardrail_trap_col_being_dealloced_not_returned_by_alloc
        .type           $__internal_0_$__cuda_sm10x_tcgen05_guardrail_trap_col_being_dealloced_not_returned_by_alloc,@function
        .size           $__internal_0_$__cuda_sm10x_tcgen05_guardrail_trap_col_being_dealloced_not_returned_by_alloc,($__internal_1_$__cuda_sm10x_tcgen05_guardrail_trap_phase_invalid_during_alloc - $__internal_0_$__cuda_sm10x_tcgen05_guardrail_trap_col_being_dealloced_not_returned_by_alloc)
$__internal_0_$__cuda_sm10x_tcgen05_guardrail_trap_col_being_dealloced_not_returned_by_alloc:
[----:B------:R-:W-:Y:S05]  /*9de0*/  BPT.TRAP 0x1 ;  /* 0x000000040000795c */ /* 0x000fea0000300000 */
[----:B------:R-:W-:-:S04]  /*9df0*/  HFMA2 R3, -RZ, RZ, 0, 0 ;  /* 0x00000000ff037431 */ /* 0x000fc800000001ff */
[----:B------:R-:W-:Y:S05]  /*9e00*/  RET.REL.NODEC R2 `(_ZN7cutlass13device_kernelINS_4gemm6kernel13GemmUniversalIN4cute5tupleIJiiiiEEENS1_10collective13CollectiveMmaINS1_35MainloopSm100TmaUmmaWarpSpecializedILi54ELi2ELi4ENS5_IJNS4_1CILi1EEESB_SB_EEEEENS5_IJNSA_ILi64EEESE_NSA_ILi32EEEEEENS_12float_e4m3_tENS5_IJlSB_lEEESH_SI_NS4_8TiledMMAINS4_8MMA_AtomIJNS4_10MMA_TraitsINS4_19SM100_MMA_F8F6F4_SSEJSH_SH_fSE_SE_NS4_17integral_constantINS4_4UMMA5MajorELSP_0EEESQ_NSN_INSO_7ScaleInELSR_0EEESS_EEEEEENS4_6LayoutISC_NS5_IJNSA_ILi0EEESW_SW_EEEEENS5_IJNS4_10UnderscoreESZ_SZ_EEEEENS4_13SM90_TMA_LOADENS4_14ComposedLayoutINS4_7SwizzleILi1ELi4ELi3EEENS4_18smem_ptr_flag_bitsILi8EEENSV_INS5_IJNSA_ILi8EEESF_EEENS5_IJSF_SB_EEEEEEEvNS4_8identityES12_S1C_vS1D_EENS_8epilogue10collective18CollectiveEpilogueINS1F_23Sm100TmaWarpSpecializedILi1ELi1ELi32ELb0ELb0EEEJSG_NS5_IJNSV_ISE_SB_EES1K_EEESH_SI_SH_SI_NS1F_6fusion15FusionCallbacksIS1J_NS1M_17LinearCombinationISH_fSH_fLNS_15FloatRoundStyleE2EEESG_S1L_JEEENS4_5SM1004TMEM4LOAD26SM100_TMEM_LOAD_16dp32b32xES12_NS13_INS14_ILi2ELi4ELi3EEES17_NSV_INS5_IJS18_SE_EEENS5_IJSE_SB_EEEEEEENS4_39AutoVectorizingCopyWithAssumedAlignmentILi128EEENS4_14SM90_TMA_STOREES20_S22_S22_EEEvvEEEEvNT_6ParamsE) ;  /* 0xffffff60027c7950 */ /* 0x000fea0003c3ffff */
        .weak           $__internal_1_$__cuda_sm10x_tcgen05_guardrail_trap_phase_invalid_during_alloc
        .type           $__internal_1_$__cuda_sm10x_tcgen05_guardrail_trap_phase_invalid_during_alloc,@function
        .size           $__internal_1_$__cuda_sm10x_tcgen05_guardrail_trap_phase_invalid_during_alloc,($__internal_2_$__cuda_sm10x_tcgen05_guardrail_trap_unallocated_columns_being_dealloced - $__internal_1_$__cuda_sm10x_tcgen05_guardrail_trap_phase_invalid_during_alloc)
$__internal_1_$__cuda_sm10x_tcgen05_guardrail_trap_phase_invalid_during_alloc:
[----:B------:R-:W-:Y:S05]  /*9e10*/  BPT.TRAP 0x1 ;  /* 0x000000040000795c */ /* 0x000fea0000300000 */
[----:B------:R-:W-:-:S04]  /*9e20*/  MOV R3, 0x0 ;  /* 0x0000000000037802 */ /* 0x000fc80000000f00 */
[----:B------:R-:W-:Y:S05]  /*9e30*/  RET.REL.NODEC R2 `(_ZN7cutlass13device_kernelINS_4gemm6kernel13GemmUniversalIN4cute5tupleIJiiiiEEENS1_10collective13CollectiveMmaINS1_35MainloopSm100TmaUmmaWarpSpecializedILi54ELi2ELi4ENS5_IJNS4_1CILi1EEESB_SB_EEEEENS5_IJNSA_ILi64EEESE_NSA_ILi32EEEEEENS_12float_e4m3_tENS5_IJlSB_lEEESH_SI_NS4_8TiledMMAINS4_8MMA_AtomIJNS4_10MMA_TraitsINS4_19SM100_MMA_F8F6F4_SSEJSH_SH_fSE_SE_NS4_17integral_constantINS4_4UMMA5MajorELSP_0EEESQ_NSN_INSO_7ScaleInELSR_0EEESS_EEEEEENS4_6LayoutISC_NS5_IJNSA_ILi0EEESW_SW_EEEEENS5_IJNS4_10UnderscoreESZ_SZ_EEEEENS4_13SM90_TMA_LOADENS4_14ComposedLayoutINS4_7SwizzleILi1ELi4ELi3EEENS4_18smem_ptr_flag_bitsILi8EEENSV_INS5_IJNSA_ILi8EEESF_EEENS5_IJSF_SB_EEEEEEEvNS4_8identityES12_S1C_vS1D_EENS_8epilogue10collective18CollectiveEpilogueINS1F_23Sm100TmaWarpSpecializedILi1ELi1ELi32ELb0ELb0EEEJSG_NS5_IJNSV_ISE_SB_EES1K_EEESH_SI_SH_SI_NS1F_6fusion15FusionCallbacksIS1J_NS1M_17LinearCombinationISH_fSH_fLNS_15FloatRoundStyleE2EEESG_S1L_JEEENS4_5SM1004TMEM4LOAD26SM100_TMEM_LOAD_16dp32b32xES12_NS13_INS14_ILi2ELi4ELi3EEES17_NSV_INS5_IJS18_SE_EEENS5_IJSE_SB_EEEEEEENS4_39AutoVectorizingCopyWithAssumedAlignmentILi128EEENS4_14SM90_TMA_STOREES20_S22_S22_EEEvvEEEEvNT_6ParamsE) ;  /* 0xffffff6002707950 */ /* 0x000fea0003c3ffff */
        .weak           $__internal_2_$__cuda_sm10x_tcgen05_guardrail_trap_unallocated_columns_being_dealloced
        .type           $__internal_2_$__cuda_sm10x_tcgen05_guardrail_trap_unallocated_columns_being_dealloced,@function
        .size           $__internal_2_$__cuda_sm10x_tcgen05_guardrail_trap_unallocated_columns_being_dealloced,(.L_x_279 - $__internal_2_$__cuda_sm10x_tcgen05_guardrail_trap_unallocated_columns_being_dealloced)
$__internal_2_$__cuda_sm10x_tcgen05_guardrail_trap_unallocated_columns_being_dealloced:
[----:B------:R-:W-:Y:S05]  /*9e40*/  BPT.TRAP 0x1 ;  /* 0x000000040000795c */ /* 0x000fea0000300000 */
[----:B------:R-:W-:-:S04]  /*9e50*/  HFMA2 R3, -RZ, RZ, 0, 0 ;  /* 0x00000000ff037431 */ /* 0x000fc800000001ff */
[----:B------:R-:W-:Y:S05]  /*9e60*/  RET.REL.NODEC R2 `(_ZN7cutlass13device_kernelINS_4gemm6kernel13GemmUniversalIN4cute5tupleIJiiiiEEENS1_10collective13CollectiveMmaINS1_35MainloopSm100TmaUmmaWarpSpecializedILi54ELi2ELi4ENS5_IJNS4_1CILi1EEESB_SB_EEEEENS5_IJNSA_ILi64EEESE_NSA_ILi32EEEEEENS_12float_e4m3_tENS5_IJlSB_lEEESH_SI_NS4_8TiledMMAINS4_8MMA_AtomIJNS4_10MMA_TraitsINS4_19SM100_MMA_F8F6F4_SSEJSH_SH_fSE_SE_NS4_17integral_constantINS4_4UMMA5MajorELSP_0EEESQ_NSN_INSO_7ScaleInELSR_0EEESS_EEEEEENS4_6LayoutISC_NS5_IJNSA_ILi0EEESW_SW_EEEEENS5_IJNS4_10UnderscoreESZ_SZ_EEEEENS4_13SM90_TMA_LOADENS4_14ComposedLayoutINS4_7SwizzleILi1ELi4ELi3EEENS4_18smem_ptr_flag_bitsILi8EEENSV_INS5_IJNSA_ILi8EEESF_EEENS5_IJSF_SB_EEEEEEEvNS4_8identityES12_S1C_vS1D_EENS_8epilogue10collective18CollectiveEpilogueINS1F_23Sm100TmaWarpSpecializedILi1ELi1ELi32ELb0ELb0EEEJSG_NS5_IJNSV_ISE_SB_EES1K_EEESH_SI_SH_SI_NS1F_6fusion15FusionCallbacksIS1J_NS1M_17LinearCombinationISH_fSH_fLNS_15FloatRoundStyleE2EEESG_S1L_JEEENS4_5SM1004TMEM4LOAD26SM100_TMEM_LOAD_16dp32b32xES12_NS13_INS14_ILi2ELi4ELi3EEES17_NSV_INS5_IJS18_SE_EEENS5_IJSE_SB_EEEEEEENS4_39AutoVectorizingCopyWithAssumedAlignmentILi128EEENS4_14SM90_TMA_STOREES20_S22_S22_EEEvvEEEEvNT_6ParamsE) ;  /* 0xffffff6002647950 */ /* 0x000fea0003c3ffff */
.L_x_278:
[----:B------:R-:W-:-:S00]  /*9e70*/  BRA `(.L_x_278) ;  /* 0xfffffffc00fc7947 */ /* 0x000fc0000383ffff */
[----:B------:R-:W-:-:S00]  /*9e80*/  NOP ;  /* 0x0000000000007918 */ /* 0x000fc00000000000 */
[----:B------:R-:W-:-:S00]  /*9e90*/  NOP ;  /* 0x0000000000007918 */ /* 0x000fc00000000000 */
[----:B------:R-:W-:-:S00]  /*9ea0*/  NOP ;  /* 0x0000000000007918 */ /* 0x000fc00000000000 */
[----:B------:R-:W-:-:S00]  /*9eb0*/  NOP ;  /* 0x0000000000007918 */ /* 0x000fc00000000000 */
[----:B------:R-:W-:-:S00]  /*9ec0*/  NOP ;  /* 0x0000000000007918 */ /* 0x000fc00000000000 */
[----:B------:R-:W-:-:S00]  /*9ed0*/  NOP ;  /* 0x0000000000007918 */ /* 0x000fc00000000000 */
[----:B------:R-:W-:-:S00]  /*9ee0*/  NOP ;  /* 0x0000000000007918 */ /* 0x000fc00000000000 */
[----:B------:R-:W-:-:S00]  /*9ef0*/  NOP ;  /* 0x0000000000007918 */ /* 0x000fc00000000000 */
.L_x_279:


//--------------------- .nv.global.init           --------------------------
	.section	.nv.global.init,"aw",@progbits
.nv.global.init:
	.type		$str$27,@object
	.size		$str$27,($str$28 - $str$27)
$str$27:
        /*0000*/ 	.byte	0x28, 0x61, 0x64, 0x64, 0x72, 0x65, 0x73, 0x73, 0x20, 0x26, 0x20, 0x6d, 0x61, 0x73, 0x6b, 0x29
        /*0010*/ 	.byte	0x20, 0x3d, 0x3d, 0x20, 0x30, 0x00
	.type		$str$28,@object
	.size		$str$28,($str$26 - $str$28)
$str$28:
        /*0016*/ 	.byte	0x2f, 0x74, 0x6d, 0x70, 0x2f, 0x63, 0x75, 0x74, 0x6c, 0x61, 0x73, 0x73, 0x5f, 0x73, 0x77, 0x65
        /*0026*/ 	.byte	0x65, 0x70, 0x5f, 0x73, 0x72, 0x63, 0x2f, 0x69, 0x6e, 0x63, 0x6c, 0x75, 0x64, 0x65, 0x2f, 0x63
        /*0036*/ 	.byte	0x75, 0x74, 0x65, 0x2f, 0x70, 0x6f, 0x69, 0x6e, 0x74, 0x65, 0x72, 0x5f, 0x66, 0x6c, 0x61, 0x67
        /*0046*/ 	.byte	0x67, 0x65, 0x64, 0x2e, 0x68, 0x70, 0x70, 0x00
	.type		$str$26,@object
	.size		$str$26,($str$25 - $str$26)
$str$26:
        /*004e*/ 	.byte	0x2f, 0x74, 0x6d, 0x70, 0x2f, 0x63, 0x75, 0x74, 0x6c, 0x61, 0x73, 0x73, 0x5f, 0x73, 0x77, 0x65
        /*005e*/ 	.byte	0x65, 0x70, 0x5f, 0x73, 0x72, 0x63, 0x2f, 0x69, 0x6e, 0x63, 0x6c, 0x75, 0x64, 0x65, 0x2f, 0x63
        /*006e*/ 	.byte	0x75, 0x74, 0x65, 0x2f, 0x61, 0x74, 0x6f, 0x6d, 0x2f, 0x63, 0x6f, 0x70, 0x79, 0x5f, 0x74, 0x72
        /*007e*/ 	.byte	0x61, 0x69, 0x74, 0x73, 0x5f, 0x73, 0x6d, 0x31, 0x30, 0x30, 0x2e, 0x68, 0x70, 0x70, 0x00
	.type		$str$25,@object
	.size		$str$25,(__unnamed_1 - $str$25)
$str$25:
        /*008d*/ 	.byte	0x28, 0x28, 0x75, 0x69, 0x6e, 0x74, 0x33, 0x32, 0x5f, 0x74, 0x28, 0x74, 0x68, 0x72, 0x65, 0x61
        /*009d*/ 	.byte	0x64, 0x49, 0x64, 0x78, 0x2e, 0x78, 0x29, 0x20, 0x2f, 0x20, 0x33, 0x32, 0x29, 0x20, 0x25, 0x20
        /*00ad*/ 	.byte	0x34, 0x29, 0x20, 0x3d, 0x3d, 0x20, 0x28, 0x28, 0x28, 0x74, 0x6d, 0x65, 0x6d, 0x5f, 0x61, 0x64
        /*00bd*/ 	.byte	0x64, 0x72, 0x20, 0x3e, 0x3e, 0x20, 0x31, 0x36, 0x29, 0x20, 0x2f, 0x20, 0x33, 0x32, 0x29, 0x20
        /*00cd*/ 	.byte	0x25, 0x20, 0x34, 0x29, 0x00
	.type		__unnamed_1,@object
	.size		__unnamed_1,(__unnamed_2 - __unnamed_1)
__unnamed_1:
        /*00d2*/ 	.byte	0x61, 0x75, 0x74, 0x6f, 0x20, 0x63, 0x75, 0x74, 0x65, 0x3a, 0x3a, 0x61, 0x73, 0x5f, 0x70, 0x6f
        /* <DEDUP_REMOVED lines=24> */
        /*0262*/ 	.byte	0x3c, 0x34, 0x30, 0x39, 0x36, 0x3e, 0x3e, 0x3e, 0x3e, 0x5d, 0x00
	.type		__unnamed_2,@object
	.size		__unnamed_2,(.L_2 - __unnamed_2)
__unnamed_2:
        /* <DEDUP_REMOVED lines=40> */
        /*04ed*/ 	.byte	0x74, 0x65, 0x3a, 0x3a, 0x43, 0x3c, 0x30, 0x3e, 0x3e, 0x3e, 0x3e, 0x5d, 0x00
.L_2:


//--------------------- .nv.shared._ZN7cutlass13device_kernelINS_4gemm6kernel13GemmUniversalIN4cute5tupleIJiiiiEEENS1_10collective13CollectiveMmaINS1_35MainloopSm100TmaUmmaWarpSpecializedILi54ELi2ELi4ENS5_IJNS4_1CILi1EEESB_SB_EEEEENS5_IJNSA_ILi64EEESE_NSA_ILi32EEEEEENS_12float_e4m3_tENS5_IJlSB_lEEESH_SI_NS4_8TiledMMAINS4_8MMA_AtomIJNS4_10MMA_TraitsINS4_19SM100_MMA_F8F6F4_SSEJSH_SH_fSE_SE_NS4_17integral_constantINS4_4UMMA5MajorELSP_0EEESQ_NSN_INSO_7ScaleInELSR_0EEESS_EEEEEENS4_6LayoutISC_NS5_IJNSA_ILi0EEESW_SW_EEEEENS5_IJNS4_10UnderscoreESZ_SZ_EEEEENS4_13SM90_TMA_LOADENS4_14ComposedLayoutINS4_7SwizzleILi1ELi4ELi3EEENS4_18smem_ptr_flag_bitsILi8EEENSV_INS5_IJNSA_ILi8EEESF_EEENS5_IJSF_SB_EEEEEEEvNS4_8identityES12_S1C_vS1D_EENS_8epilogue10collective18CollectiveEpilogueINS1F_23Sm100TmaWarpSpecializedILi1ELi1ELi32ELb0ELb0EEEJSG_NS5_IJNSV_ISE_SB_EES1K_EEESH_SI_SH_SI_NS1F_6fusion15FusionCallbacksIS1J_NS1M_17LinearCombinationISH_fSH_fLNS_15FloatRoundStyleE2EEESG_S1L_JEEENS4_5SM1004TMEM4LOAD26SM100_TMEM_LOAD_16dp32b32xES12_NS13_INS14_ILi2ELi4ELi3EEES17_NSV_INS5_IJS18_SE_EEENS5_IJSE_SB_EEEEEEENS4_39AutoVectorizingCopyWithAssumedAlignmentILi128EEENS4_14SM90_TMA_STOREES20_S22_S22_EEEvvEEEEvNT_6ParamsE --------------------------
	.section	.nv.shared._ZN7cutlass13device_kernelINS_4gemm6kernel13GemmUniversalIN4cute5tupleIJiiiiEEENS1_10collective13CollectiveMmaINS1_35MainloopSm100TmaUmmaWarpSpecializedILi54ELi2ELi4ENS5_IJNS4_1CILi1EEESB_SB_EEEEENS5_IJNSA_ILi64EEESE_NSA_ILi32EEEEEENS_12float_e4m3_tENS5_IJlSB_lEEESH_SI_NS4_8TiledMMAINS4_8MMA_AtomIJNS4_10MMA_TraitsINS4_19SM100_MMA_F8F6F4_SSEJSH_SH_fSE_SE_NS4_17integral_constantINS4_4UMMA5MajorELSP_0EEESQ_NSN_INSO_7ScaleInELSR_0EEESS_EEEEEENS4_6LayoutISC_NS5_IJNSA_ILi0EEESW_SW_EEEEENS5_IJNS4_10UnderscoreESZ_SZ_EEEEENS4_13SM90_TMA_LOADENS4_14ComposedLayoutINS4_7SwizzleILi1ELi4ELi3EEENS4_18smem_ptr_flag_bitsILi8EEENSV_INS5_IJNSA_ILi8EEESF_EEENS5_IJSF_SB_EEEEEEEvNS4_8identityES12_S1C_vS1D_EENS_8epilogue10collective18CollectiveEpilogueINS1F_23Sm100TmaWarpSpecializedILi1ELi1ELi32ELb0ELb0EEEJSG_NS5_IJNSV_ISE_SB_EES1K_EEESH_SI_SH_SI_NS1F_6fusion15FusionCallbacksIS1J_NS1M_17LinearCombinationISH_fSH_fLNS_15FloatRoundStyleE2EEESG_S1L_JEEENS4_5SM1004TMEM4LOAD26SM100_TMEM_LOAD_16dp32b32xES12_NS13_INS14_ILi2ELi4ELi3EEES17_NSV_INS5_IJS18_SE_EEENS5_IJSE_SB_EEEEEEENS4_39AutoVectorizingCopyWithAssumedAlignmentILi128EEENS4_14SM90_TMA_STOREES20_S22_S22_EEEvvEEEEvNT_6ParamsE,"aw",@nobits
	.sectionflags	@""
	.align	16
	.zero		1024


//--------------------- .nv.shared.reserved.0     --------------------------
	.section	.nv.shared.reserved.0,"aw",@nobits
	.weak		__nv_reservedSMEM_offset_0_alias
	.size		__nv_reservedSMEM_offset_0_alias, 0, 64
	.other		__nv_reservedSMEM_offset_0_alias,@"STO_CUDA_RESERVED_SHARED STV_DEFAULT"
__nv_reservedSMEM_offset_0_alias:
	.zero		0
.nv.shared.reserved.0:
	.zero		64
	.weak		__nv_reservedSMEM_tcgen05_partition
	.type		__nv_reservedSMEM_tcgen05_partition,@object
	.size		__nv_reservedSMEM_tcgen05_partition,(.L_0 - __nv_reservedSMEM_tcgen05_partition)
__nv_reservedSMEM_tcgen05_partition:
	.zero		32
.L_0:


//--------------------- .nv.global                --------------------------
	.section	.nv.global,"aw",@nobits
.nv.global:
	.type		_ZN40_INTERNAL_7cf2a3de_4_k_cu_bf99354e_263784cute1_E,@object
	.size		_ZN40_INTERNAL_7cf2a3de_4_k_cu_bf99354e_263784cute1_E,(_ZN40_INTERNAL_7cf2a3de_4_k_cu_bf99354e_263784cuda3std3__45__cpo6cbeginE - _ZN40_INTERNAL_7cf2a3de_4_k_cu_bf99354e_263784cute1_E)
_ZN40_INTERNAL_7cf2a3de_4_k_cu_bf99354e_263784cute1_E:
	.zero		1
	.type		_ZN40_INTERNAL_7cf2a3de_4_k_cu_bf99354e_263784cuda3std3__45__cpo6cbeginE,@object
	.size		_ZN40_INTERNAL_7cf2a3de_4_k_cu_bf99354e_263784cuda3std3__45__cpo6cbeginE,(_ZN40_INTERNAL_7cf2a3de_4_k_cu_bf99354e_263784cuda3std3__48in_placeE - _ZN40_INTERNAL_7cf2a3de_4_k_cu_bf99354e_263784cuda3std3__45__cpo6cbeginE)
_ZN40_INTERNAL_7cf2a3de_4_k_cu_bf99354e_263784cuda3std3__45__cpo6cbeginE:
	.zero		1
	.type		_ZN40_INTERNAL_7cf2a3de_4_k_cu_bf99354e_263784cuda3std3__48in_placeE,@object
	.size		_ZN40_INTERNAL_7cf2a3de_4_k_cu_bf99354e_263784cuda3std3__48in_placeE,(_ZN40_INTERNAL_7cf2a3de_4_k_cu_bf99354e_263784cuda3std6ranges3__45__cpo9iter_moveE - _ZN40_INTERNAL_7cf2a3de_4_k_cu_bf99354e_263784cuda3std3__48in_placeE)
_ZN40_INTERNAL_7cf2a3de_4_k_cu_bf99354e_263784cuda3std3__48in_placeE:
	.zero		1
	.type		_ZN40_INTERNAL_7cf2a3de_4_k_cu_bf99354e_263784cuda3std6ranges3__45__cpo9iter_moveE,@object
	.size		_ZN40_INTERNAL_7cf2a3de_4_k_cu_bf99354e_263784cuda3std6ranges3__45__cpo9iter_moveE,(_ZN40_INTERNAL_7cf2a3de_4_k_cu_bf99354e_263784cuda3std3__45__cpo5beginE - _ZN40_INTERNAL_7cf2a3de_4_k_cu_bf99354e_263784cuda3std6ranges3__45__cpo9iter_moveE)
_ZN40_INTERNAL_7cf2a3de_4_k_cu_bf99354e_263784cuda3std6ranges3__45__cpo9iter_moveE:
	.zero		1
	.type		_ZN40_INTERNAL_7cf2a3de_4_k_cu_bf99354e_263784cuda3std3__45__cpo5beginE,@object
	.size		_ZN40_INTERNAL_7cf2a3de_4_k_cu_bf99354e_263784cuda3std3__45__cpo5beginE,(_ZN40_INTERNAL_7cf2a3de_4_k_cu_bf99354e_263784cuda3std3__442_GLOBAL__N__7cf2a3de_4_k_cu_bf99354e_263786ignoreE - _ZN40_INTERNAL_7cf2a3de_4_k_cu_bf99354e_263784cuda3std3__45__cpo5beginE)
_ZN40_INTERNAL_7cf2a3de_4_k_cu_bf99354e_263784cuda3std3__45__cpo5beginE:
	.zero		1
	.type		_ZN40_INTERNAL_7cf2a3de_4_k_cu_bf99354e_263784cuda3std3__442_GLOBAL__N__7cf2a3de_4_k_cu_bf99354e_263786ignoreE,@object
	.size		_ZN40_INTERNAL_7cf2a3de_4_k_cu_bf99354e_263784cuda3std3__442_GLOBAL__N__7cf2a3de_4_k_cu_bf99354e_263786ignoreE,(_ZN40_INTERNAL_7cf2a3de_4_k_cu_bf99354e_263784cute7productE - _ZN40_INTERNAL_7cf2a3de_4_k_cu_bf99354e_263784cuda3std3__442_GLOBAL__N__7cf2a3de_4_k_cu_bf99354e_263786ignoreE)
_ZN40_INTERNAL_7cf2a3de_4_k_cu_bf99354e_263784cuda3std3__442_GLOBAL__N__7cf2a3de_4_k_cu_bf99354e_263786ignoreE:
	.zero		1
	.type		_ZN40_INTERNAL_7cf2a3de_4_k_cu_bf99354e_263784cute7productE,@object
	.size		_ZN40_INTERNAL_7cf2a3de_4_k_cu_bf99354e_263784cute7productE,(_ZN40_INTERNAL_7cf2a3de_4_k_cu_bf99354e_263784cuda3std3__45__cpo3endE - _ZN40_INTERNAL_7cf2a3de_4_k_cu_bf99354e_263784cute7productE)
_ZN40_INTERNAL_7cf2a3de_4_k_cu_bf99354e_263784cute7productE:
	.zero		1
	.type		_ZN40_INTERNAL_7cf2a3de_4_k_cu_bf99354e_263784cuda3std3__45__cpo3endE,@object
	.size		_ZN40_INTERNAL_7cf2a3de_4_k_cu_bf99354e_263784cuda3std3__45__cpo3endE,(_ZN40_INTERNAL_7cf2a3de_4_k_cu_bf99354e_263784cuda3std3__419piecewise_constructE - _ZN40_INTERNAL_7cf2a3de_4_k_cu_bf99354e_263784cuda3std3__45__cpo3endE)
_ZN40_INTERNAL_7cf2a3de_4_k_cu_bf99354e_263784cuda3std3__45__cpo3endE:
	.zero		1
	.type		_ZN40_INTERNAL_7cf2a3de_4_k_cu_bf99354e_263784cuda3std3__419piecewise_constructE,@object
	.size		_ZN40_INTERNAL_7cf2a3de_4_k_cu_bf99354e_263784cuda3std3__419piecewise_constructE,(_ZN40_INTERNAL_7cf2a3de_4_k_cu_bf99354e_263784cuda3std3__45__cpo4cendE - _ZN40_INTERNAL_7cf2a3de_4_k_cu_bf99354e_263784cuda3std3__419piecewise_constructE)
_ZN40_INTERNAL_7cf2a3de_4_k_cu_bf99354e_263784cuda3std3__419piecewise_constructE:
	.zero		1
	.type		_ZN40_INTERNAL_7cf2a3de_4_k_cu_bf99354e_263784cuda3std3__45__cpo4cendE,@object
	.size		_ZN40_INTERNAL_7cf2a3de_4_k_cu_bf99354e_263784cuda3std3__45__cpo4cendE,(_ZN40_INTERNAL_7cf2a3de_4_k_cu_bf99354e_263784cuda3std6ranges3__45__cpo4swapE - _ZN40_INTERNAL_7cf2a3de_4_k_cu_bf99354e_263784cuda3std3__45__cpo4cendE)
_ZN40_INTERNAL_7cf2a3de_4_k_cu_bf99354e_263784cuda3std3__45__cpo4cendE:
	.zero		1
	.type		_ZN40_INTERNAL_7cf2a3de_4_k_cu_bf99354e_263784cuda3std6ranges3__45__cpo4swapE,@object
	.size		_ZN40_INTERNAL_7cf2a3de_4_k_cu_bf99354e_263784cuda3std6ranges3__45__cpo4swapE,(.L_10 - _ZN40_INTERNAL_7cf2a3de_4_k_cu_bf99354e_263784cuda3std6ranges3__45__cpo4swapE)
_ZN40_INTERNAL_7cf2a3de_4_k_cu_bf99354e_263784cuda3std6ranges3__45__cpo4swapE:
	.zero		1
.L_10:


//--------------------- .nv.constant0._ZN7cutlass13device_kernelINS_4gemm6kernel13GemmUniversalIN4cute5tupleIJiiiiEEENS1_10collective13CollectiveMmaINS1_35MainloopSm100TmaUmmaWarpSpecializedILi54ELi2ELi4ENS5_IJNS4_1CILi1EEESB_SB_EEEEENS5_IJNSA_ILi64EEESE_NSA_ILi32EEEEEENS_12float_e4m3_tENS5_IJlSB_lEEESH_SI_NS4_8TiledMMAINS4_8MMA_AtomIJNS4_10MMA_TraitsINS4_19SM100_MMA_F8F6F4_SSEJSH_SH_fSE_SE_NS4_17integral_constantINS4_4UMMA5MajorELSP_0EEESQ_NSN_INSO_7ScaleInELSR_0EEESS_EEEEEENS4_6LayoutISC_NS5_IJNSA_ILi0EEESW_SW_EEEEENS5_IJNS4_10UnderscoreESZ_SZ_EEEEENS4_13SM90_TMA_LOADENS4_14ComposedLayoutINS4_7SwizzleILi1ELi4ELi3EEENS4_18smem_ptr_flag_bitsILi8EEENSV_INS5_IJNSA_ILi8EEESF_EEENS5_IJSF_SB_EEEEEEEvNS4_8identityES12_S1C_vS1D_EENS_8epilogue10collective18CollectiveEpilogueINS1F_23Sm100TmaWarpSpecializedILi1ELi1ELi32ELb0ELb0EEEJSG_NS5_IJNSV_ISE_SB_EES1K_EEESH_SI_SH_SI_NS1F_6fusion15FusionCallbacksIS1J_NS1M_17LinearCombinationISH_fSH_fLNS_15FloatRoundStyleE2EEESG_S1L_JEEENS4_5SM1004TMEM4LOAD26SM100_TMEM_LOAD_16dp32b32xES12_NS13_INS14_ILi2ELi4ELi3EEES17_NSV_INS5_IJS18_SE_EEENS5_IJSE_SB_EEEEEEENS4_39AutoVectorizingCopyWithAssumedAlignmentILi128EEENS4_14SM90_TMA_STOREES20_S22_S22_EEEvvEEEEvNT_6ParamsE --------------------------
	.section	.nv.constant0._ZN7cutlass13device_kernelINS_4gemm6kernel13GemmUniversalIN4cute5tupleIJiiiiEEENS1_10collective13CollectiveMmaINS1_35MainloopSm100TmaUmmaWarpSpecializedILi54ELi2ELi4ENS5_IJNS4_1CILi1EEESB_SB_EEEEENS5_IJNSA_ILi64EEESE_NSA_ILi32EEEEEENS_12float_e4m3_tENS5_IJlSB_lEEESH_SI_NS4_8TiledMMAINS4_8MMA_AtomIJNS4_10MMA_TraitsINS4_19SM100_MMA_F8F6F4_SSEJSH_SH_fSE_SE_NS4_17integral_constantINS4_4UMMA5MajorELSP_0EEESQ_NSN_INSO_7ScaleInELSR_0EEESS_EEEEEENS4_6LayoutISC_NS5_IJNSA_ILi0EEESW_SW_EEEEENS5_IJNS4_10UnderscoreESZ_SZ_EEEEENS4_13SM90_TMA_LOADENS4_14ComposedLayoutINS4_7SwizzleILi1ELi4ELi3EEENS4_18smem_ptr_flag_bitsILi8EEENSV_INS5_IJNSA_ILi8EEESF_EEENS5_IJSF_SB_EEEEEEEvNS4_8identityES12_S1C_vS1D_EENS_8epilogue10collective18CollectiveEpilogueINS1F_23Sm100TmaWarpSpecializedILi1ELi1ELi32ELb0ELb0EEEJSG_NS5_IJNSV_ISE_SB_EES1K_EEESH_SI_SH_SI_NS1F_6fusion15FusionCallbacksIS1J_NS1M_17LinearCombinationISH_fSH_fLNS_15FloatRoundStyleE2EEESG_S1L_JEEENS4_5SM1004TMEM4LOAD26SM100_TMEM_LOAD_16dp32b32xES12_NS13_INS14_ILi2ELi4ELi3EEES17_NSV_INS5_IJS18_SE_EEENS5_IJSE_SB_EEEEEEENS4_39AutoVectorizingCopyWithAssumedAlignmentILi128EEENS4_14SM90_TMA_STOREES20_S22_S22_EEEvvEEEEvNT_6ParamsE,"a",@progbits
	.sectionflags	@""
	.align	4
.nv.constant0._ZN7cutlass13device_kernelINS_4gemm6kernel13GemmUniversalIN4cute5tupleIJiiiiEEENS1_10collective13CollectiveMmaINS1_35MainloopSm100TmaUmmaWarpSpecializedILi54ELi2ELi4ENS5_IJNS4_1CILi1EEESB_SB_EEEEENS5_IJNSA_ILi64EEESE_NSA_ILi32EEEEEENS_12float_e4m3_tENS5_IJlSB_lEEESH_SI_NS4_8TiledMMAINS4_8MMA_AtomIJNS4_10MMA_TraitsINS4_19SM100_MMA_F8F6F4_SSEJSH_SH_fSE_SE_NS4_17integral_constantINS4_4UMMA5MajorELSP_0EEESQ_NSN_INSO_7ScaleInELSR_0EEESS_EEEEEENS4_6LayoutISC_NS5_IJNSA_ILi0EEESW_SW_EEEEENS5_IJNS4_10UnderscoreESZ_SZ_EEEEENS4_13SM90_TMA_LOADENS4_14ComposedLayoutINS4_7SwizzleILi1ELi4ELi3EEENS4_18smem_ptr_flag_bitsILi8EEENSV_INS5_IJNSA_ILi8EEESF_EEENS5_IJSF_SB_EEEEEEEvNS4_8identityES12_S1C_vS1D_EENS_8epilogue10collective18CollectiveEpilogueINS1F_23Sm100TmaWarpSpecializedILi1ELi1ELi32ELb0ELb0EEEJSG_NS5_IJNSV_ISE_SB_EES1K_EEESH_SI_SH_SI_NS1F_6fusion15FusionCallbacksIS1J_NS1M_17LinearCombinationISH_fSH_fLNS_15FloatRoundStyleE2EEESG_S1L_JEEENS4_5SM1004TMEM4LOAD26SM100_TMEM_LOAD_16dp32b32xES12_NS13_INS14_ILi2ELi4ELi3EEES17_NSV_INS5_IJS18_SE_EEENS5_IJSE_SB_EEEEEEENS4_39AutoVectorizingCopyWithAssumedAlignmentILi128EEENS4_14SM90_TMA_STOREES20_S22_S22_EEEvvEEEEvNT_6ParamsE:
	.zero		2944


//--------------------- SYMBOLS --------------------------

	.type		.nv.reservedSmem.offset0,@object
	.size		.nv.reservedSmem.offset0,0x4
	.type		.nv.reservedSmem.cap,@object
	.size		.nv.reservedSmem.cap,0x4
	.type		__assertfail,@function
